
	.version 2.3
	.target sm_20
	.address_size 64
	// compiled with /sciclone/data20/adwait/software/cuda/open64/lib//be
	// nvopencc 4.0 built on 2011-05-12

	//-----------------------------------------------------------
	// Compiling /tmp/tmpxft_0000c73e_00000000-15_Spmv.compute_20.cpp3.i (/local/scr/adwait/TMPDIR/ccBI#.z146EJ)
	//-----------------------------------------------------------

	//-----------------------------------------------------------
	// Options:
	//-----------------------------------------------------------
	//  Target:ptx, ISA:sm_20, Endian:little, Pointer Size:64
	//  -O3	(Optimization level)
	//  -g0	(Debug level)
	//  -m2	(Report advisories)
	//-----------------------------------------------------------

	.file	1	"<command-line>"
	.file	2	"/tmp/tmpxft_0000c73e_00000000-14_Spmv.compute_20.cudafe2.gpu"
	.file	3	"/usr/lib/gcc/x86_64-redhat-linux/4.4.6/include/stddef.h"
	.file	4	"/sciclone/data20/adwait/software/cuda/bin/../include/crt/device_runtime.h"
	.file	5	"/sciclone/data20/adwait/software/cuda/bin/../include/host_defines.h"
	.file	6	"/sciclone/data20/adwait/software/cuda/bin/../include/builtin_types.h"
	.file	7	"/sciclone/data20/adwait/software/cuda/bin/../include/device_types.h"
	.file	8	"/sciclone/data20/adwait/software/cuda/bin/../include/driver_types.h"
	.file	9	"/sciclone/data20/adwait/software/cuda/bin/../include/surface_types.h"
	.file	10	"/sciclone/data20/adwait/software/cuda/bin/../include/texture_types.h"
	.file	11	"/sciclone/data20/adwait/software/cuda/bin/../include/vector_types.h"
	.file	12	"/sciclone/data20/adwait/software/cuda/bin/../include/device_launch_parameters.h"
	.file	13	"/sciclone/data20/adwait/software/cuda/bin/../include/crt/storage_class.h"
	.file	14	"/usr/include/bits/types.h"
	.file	15	"/usr/include/time.h"
	.file	16	"Spmv.cu"
	.file	17	"/sciclone/data20/adwait/software/cuda/bin/../include/common_functions.h"
	.file	18	"/sciclone/data20/adwait/software/cuda/bin/../include/math_functions.h"
	.file	19	"/sciclone/data20/adwait/software/cuda/bin/../include/math_constants.h"
	.file	20	"/sciclone/data20/adwait/software/cuda/bin/../include/device_functions.h"
	.file	21	"/sciclone/data20/adwait/software/cuda/bin/../include/sm_11_atomic_functions.h"
	.file	22	"/sciclone/data20/adwait/software/cuda/bin/../include/sm_12_atomic_functions.h"
	.file	23	"/sciclone/data20/adwait/software/cuda/bin/../include/sm_13_double_functions.h"
	.file	24	"/sciclone/data20/adwait/software/cuda/bin/../include/sm_20_atomic_functions.h"
	.file	25	"/sciclone/data20/adwait/software/cuda/bin/../include/sm_20_intrinsics.h"
	.file	26	"/sciclone/data20/adwait/software/cuda/bin/../include/surface_functions.h"
	.file	27	"/sciclone/data20/adwait/software/cuda/bin/../include/texture_fetch_functions.h"
	.file	28	"/sciclone/data20/adwait/software/cuda/bin/../include/math_functions_dbl_ptx3.h"

	.global .texref vecTex;

	.entry _Z22spmv_csr_scalar_kernelIf11texReaderSPEvPKT_PKiS5_iPS1_ (
		.param .u64 __cudaparm__Z22spmv_csr_scalar_kernelIf11texReaderSPEvPKT_PKiS5_iPS1__val,
		.param .u64 __cudaparm__Z22spmv_csr_scalar_kernelIf11texReaderSPEvPKT_PKiS5_iPS1__cols,
		.param .u64 __cudaparm__Z22spmv_csr_scalar_kernelIf11texReaderSPEvPKT_PKiS5_iPS1__rowDelimiters,
		.param .s32 __cudaparm__Z22spmv_csr_scalar_kernelIf11texReaderSPEvPKT_PKiS5_iPS1__dim,
		.param .u64 __cudaparm__Z22spmv_csr_scalar_kernelIf11texReaderSPEvPKT_PKiS5_iPS1__out)
	{
	.reg .u32 %r<21>;
	.reg .u64 %rd<14>;
	.reg .f32 %f<9>;
	.reg .pred %p<5>;
	.loc	16	673	0
$LDWbegin__Z22spmv_csr_scalar_kernelIf11texReaderSPEvPKT_PKiS5_iPS1_:
	mov.u32 	%r1, %ctaid.x;
	mov.u32 	%r2, %ntid.x;
	mul.lo.u32 	%r3, %r1, %r2;
	mov.u32 	%r4, %tid.x;
	add.u32 	%r5, %r4, %r3;
	ld.param.s32 	%r6, [__cudaparm__Z22spmv_csr_scalar_kernelIf11texReaderSPEvPKT_PKiS5_iPS1__dim];
	setp.le.s32 	%p1, %r6, %r5;
	@%p1 bra 	$Lt_0_2050;
	.loc	16	681	0
	cvt.s64.s32 	%rd1, %r5;
	mul.wide.s32 	%rd2, %r5, 4;
	ld.param.u64 	%rd3, [__cudaparm__Z22spmv_csr_scalar_kernelIf11texReaderSPEvPKT_PKiS5_iPS1__rowDelimiters];
	add.u64 	%rd4, %rd3, %rd2;
	ld.global.s32 	%r7, [%rd4+0];
	.loc	16	682	0
	ld.global.s32 	%r8, [%rd4+4];
	.loc	16	683	0
	mov.s32 	%r9, %r7;
	setp.ge.s32 	%p2, %r7, %r8;
	@%p2 bra 	$Lt_0_3586;
	sub.s32 	%r10, %r8, %r7;
	cvt.s64.s32 	%rd5, %r7;
	mul.wide.s32 	%rd6, %r7, 4;
	ld.param.u64 	%rd7, [__cudaparm__Z22spmv_csr_scalar_kernelIf11texReaderSPEvPKT_PKiS5_iPS1__cols];
	add.u64 	%rd8, %rd7, %rd6;
	ld.param.u64 	%rd9, [__cudaparm__Z22spmv_csr_scalar_kernelIf11texReaderSPEvPKT_PKiS5_iPS1__val];
	add.u64 	%rd10, %rd9, %rd6;
	mov.f32 	%f1, 0f00000000;     	// 0
	mov.s32 	%r11, %r10;
$Lt_0_3074:
 //<loop> Loop body line 683, nesting depth: 1, estimated iterations: unknown
	.loc	16	686	0
	ld.global.s32 	%r12, [%rd8+0];
	mov.u32 	%r13, %r12;
	mov.s32 	%r14, 0;
	mov.u32 	%r15, %r14;
	mov.s32 	%r16, 0;
	mov.u32 	%r17, %r16;
	mov.s32 	%r18, 0;
	mov.u32 	%r19, %r18;
	tex.1d.v4.f32.s32 {%f2,%f3,%f4,%f5},[vecTex,{%r13,%r15,%r17,%r19}];
	mov.f32 	%f6, %f2;
	ld.global.f32 	%f7, [%rd10+0];
	fma.rn.f32 	%f1, %f7, %f6, %f1;
	add.s32 	%r9, %r9, 1;
	add.u64 	%rd10, %rd10, 4;
	add.u64 	%rd8, %rd8, 4;
	setp.ne.s32 	%p3, %r8, %r9;
	@%p3 bra 	$Lt_0_3074;
	bra.uni 	$Lt_0_2562;
$Lt_0_3586:
	mov.f32 	%f1, 0f00000000;     	// 0
$Lt_0_2562:
	.loc	16	688	0
	ld.param.u64 	%rd11, [__cudaparm__Z22spmv_csr_scalar_kernelIf11texReaderSPEvPKT_PKiS5_iPS1__out];
	add.u64 	%rd12, %rd11, %rd2;
	st.global.f32 	[%rd12+0], %f1;
$Lt_0_2050:
	.loc	16	690	0
	exit;
$LDWend__Z22spmv_csr_scalar_kernelIf11texReaderSPEvPKT_PKiS5_iPS1_:
	} // _Z22spmv_csr_scalar_kernelIf11texReaderSPEvPKT_PKiS5_iPS1_

	.entry _Z4zeroIfEvPT_i (
		.param .u64 __cudaparm__Z4zeroIfEvPT_i_a,
		.param .s32 __cudaparm__Z4zeroIfEvPT_i_size)
	{
	.reg .u32 %r<8>;
	.reg .u64 %rd<6>;
	.reg .f32 %f<3>;
	.reg .pred %p<3>;
	.loc	16	814	0
$LDWbegin__Z4zeroIfEvPT_i:
	mov.u32 	%r1, %tid.x;
	mov.u32 	%r2, %ctaid.x;
	mov.u32 	%r3, %ntid.x;
	mul.lo.u32 	%r4, %r2, %r3;
	add.u32 	%r5, %r1, %r4;
	ld.param.s32 	%r6, [__cudaparm__Z4zeroIfEvPT_i_size];
	setp.le.s32 	%p1, %r6, %r5;
	@%p1 bra 	$Lt_1_1026;
	.loc	16	817	0
	mov.f32 	%f1, 0f00000000;     	// 0
	ld.param.u64 	%rd1, [__cudaparm__Z4zeroIfEvPT_i_a];
	cvt.s64.s32 	%rd2, %r5;
	mul.wide.s32 	%rd3, %r5, 4;
	add.u64 	%rd4, %rd1, %rd3;
	st.global.f32 	[%rd4+0], %f1;
$Lt_1_1026:
	.loc	16	818	0
	exit;
$LDWend__Z4zeroIfEvPT_i:
	} // _Z4zeroIfEvPT_i

	.entry _Z22spmv_csr_vector_kernelIf11texReaderSPEvPKT_PKiS5_iPS1_ (
		.param .u64 __cudaparm__Z22spmv_csr_vector_kernelIf11texReaderSPEvPKT_PKiS5_iPS1__val,
		.param .u64 __cudaparm__Z22spmv_csr_vector_kernelIf11texReaderSPEvPKT_PKiS5_iPS1__cols,
		.param .u64 __cudaparm__Z22spmv_csr_vector_kernelIf11texReaderSPEvPKT_PKiS5_iPS1__rowDelimiters,
		.param .s32 __cudaparm__Z22spmv_csr_vector_kernelIf11texReaderSPEvPKT_PKiS5_iPS1__dim,
		.param .u64 __cudaparm__Z22spmv_csr_vector_kernelIf11texReaderSPEvPKT_PKiS5_iPS1__out)
	{
	.reg .u32 %r<31>;
	.reg .u64 %rd<20>;
	.reg .f32 %f<25>;
	.reg .pred %p<11>;
	.shared .align 4 .b8 __cuda___cuda_local_var_81056_45_non_const_partialSums96[512];
	.loc	16	723	0
$LDWbegin__Z22spmv_csr_vector_kernelIf11texReaderSPEvPKT_PKiS5_iPS1_:
	mov.s32 	%r1, WARP_SZ;
	cvt.s32.u32 	%r2, %tid.x;
	div.s32 	%r3, %r2, %r1;
	mov.u32 	%r4, %ntid.x;
	div.u32 	%r5, %r4, %r1;
	mov.u32 	%r6, %ctaid.x;
	mul.lo.u32 	%r7, %r6, %r5;
	add.u32 	%r8, %r3, %r7;
	ld.param.s32 	%r9, [__cudaparm__Z22spmv_csr_vector_kernelIf11texReaderSPEvPKT_PKiS5_iPS1__dim];
	setp.le.s32 	%p1, %r9, %r8;
	@%p1 bra 	$Lt_2_10754;
	.loc	16	739	0
	cvt.s64.s32 	%rd1, %r8;
	mul.wide.s32 	%rd2, %r8, 4;
	ld.param.u64 	%rd3, [__cudaparm__Z22spmv_csr_vector_kernelIf11texReaderSPEvPKT_PKiS5_iPS1__rowDelimiters];
	add.u64 	%rd4, %rd3, %rd2;
	ld.global.s32 	%r10, [%rd4+0];
	.loc	16	740	0
	ld.global.s32 	%r11, [%rd4+4];
	.loc	16	742	0
	sub.s32 	%r12, %r1, 1;
	and.b32 	%r13, %r12, %r2;
	add.s32 	%r14, %r13, %r10;
	mov.s32 	%r15, %r14;
	setp.ge.s32 	%p2, %r14, %r11;
	@%p2 bra 	$Lt_2_11266;
	cvt.s64.s32 	%rd5, %r14;
	mul.wide.s32 	%rd6, %r14, 4;
	cvt.s64.s32 	%rd7, %r1;
	mul.wide.s32 	%rd8, %r1, 4;
	ld.param.u64 	%rd9, [__cudaparm__Z22spmv_csr_vector_kernelIf11texReaderSPEvPKT_PKiS5_iPS1__cols];
	add.u64 	%rd10, %rd9, %rd6;
	ld.param.u64 	%rd11, [__cudaparm__Z22spmv_csr_vector_kernelIf11texReaderSPEvPKT_PKiS5_iPS1__val];
	add.u64 	%rd12, %rd11, %rd6;
	mov.f32 	%f1, 0f00000000;     	// 0
$Lt_2_7682:
 //<loop> Loop body line 742, nesting depth: 1, estimated iterations: unknown
	.loc	16	745	0
	ld.global.s32 	%r16, [%rd10+0];
	mov.u32 	%r17, %r16;
	mov.s32 	%r18, 0;
	mov.u32 	%r19, %r18;
	mov.s32 	%r20, 0;
	mov.u32 	%r21, %r20;
	mov.s32 	%r22, 0;
	mov.u32 	%r23, %r22;
	tex.1d.v4.f32.s32 {%f2,%f3,%f4,%f5},[vecTex,{%r17,%r19,%r21,%r23}];
	mov.f32 	%f6, %f2;
	ld.global.f32 	%f7, [%rd12+0];
	fma.rn.f32 	%f1, %f7, %f6, %f1;
	add.s32 	%r15, %r15, %r1;
	add.u64 	%rd12, %rd8, %rd12;
	add.u64 	%rd10, %rd8, %rd10;
	setp.gt.s32 	%p3, %r11, %r15;
	@%p3 bra 	$Lt_2_7682;
	bra.uni 	$Lt_2_7170;
$Lt_2_11266:
	mov.f32 	%f1, 0f00000000;     	// 0
$Lt_2_7170:
	.loc	16	747	0
	mov.u64 	%rd13, __cuda___cuda_local_var_81056_45_non_const_partialSums96;
	cvt.s64.s32 	%rd14, %r2;
	mul.wide.s32 	%rd15, %r2, 4;
	add.u64 	%rd16, %rd13, %rd15;
	st.volatile.shared.f32 	[%rd16+0], %f1;
	mov.u32 	%r24, 15;
	setp.gt.s32 	%p4, %r13, %r24;
	@%p4 bra 	$Lt_2_8194;
	.loc	16	750	0
	ld.volatile.shared.f32 	%f8, [%rd16+0];
	ld.volatile.shared.f32 	%f9, [%rd16+64];
	add.f32 	%f10, %f8, %f9;
	st.volatile.shared.f32 	[%rd16+0], %f10;
$Lt_2_8194:
	mov.u32 	%r25, 7;
	setp.gt.s32 	%p5, %r13, %r25;
	@%p5 bra 	$Lt_2_8706;
	.loc	16	751	0
	ld.volatile.shared.f32 	%f11, [%rd16+0];
	ld.volatile.shared.f32 	%f12, [%rd16+32];
	add.f32 	%f13, %f11, %f12;
	st.volatile.shared.f32 	[%rd16+0], %f13;
$Lt_2_8706:
	mov.u32 	%r26, 3;
	setp.gt.s32 	%p6, %r13, %r26;
	@%p6 bra 	$Lt_2_9218;
	.loc	16	752	0
	ld.volatile.shared.f32 	%f14, [%rd16+0];
	ld.volatile.shared.f32 	%f15, [%rd16+16];
	add.f32 	%f16, %f14, %f15;
	st.volatile.shared.f32 	[%rd16+0], %f16;
$Lt_2_9218:
	mov.u32 	%r27, 1;
	setp.gt.s32 	%p7, %r13, %r27;
	@%p7 bra 	$Lt_2_9730;
	.loc	16	753	0
	ld.volatile.shared.f32 	%f17, [%rd16+0];
	ld.volatile.shared.f32 	%f18, [%rd16+8];
	add.f32 	%f19, %f17, %f18;
	st.volatile.shared.f32 	[%rd16+0], %f19;
$Lt_2_9730:
	mov.u32 	%r28, 0;
	setp.gt.s32 	%p8, %r13, %r28;
	@%p8 bra 	$Lt_2_10242;
	.loc	16	754	0
	ld.volatile.shared.f32 	%f20, [%rd16+0];
	ld.volatile.shared.f32 	%f21, [%rd16+4];
	add.f32 	%f22, %f20, %f21;
	st.volatile.shared.f32 	[%rd16+0], %f22;
$Lt_2_10242:
	mov.u32 	%r29, 0;
	setp.ne.s32 	%p9, %r13, %r29;
	@%p9 bra 	$Lt_2_10754;
	.loc	16	759	0
	ld.volatile.shared.f32 	%f23, [%rd16+0];
	ld.param.u64 	%rd17, [__cudaparm__Z22spmv_csr_vector_kernelIf11texReaderSPEvPKT_PKiS5_iPS1__out];
	add.u64 	%rd18, %rd17, %rd2;
	st.global.f32 	[%rd18+0], %f23;
$Lt_2_10754:
$Lt_2_6658:
	.loc	16	762	0
	exit;
$LDWend__Z22spmv_csr_vector_kernelIf11texReaderSPEvPKT_PKiS5_iPS1_:
	} // _Z22spmv_csr_vector_kernelIf11texReaderSPEvPKT_PKiS5_iPS1_

	.entry _Z20spmv_ellpackr_kernelIf11texReaderSPEvPKT_PKiS5_iPS1_ (
		.param .u64 __cudaparm__Z20spmv_ellpackr_kernelIf11texReaderSPEvPKT_PKiS5_iPS1__val,
		.param .u64 __cudaparm__Z20spmv_ellpackr_kernelIf11texReaderSPEvPKT_PKiS5_iPS1__cols,
		.param .u64 __cudaparm__Z20spmv_ellpackr_kernelIf11texReaderSPEvPKT_PKiS5_iPS1__rowLengths,
		.param .s32 __cudaparm__Z20spmv_ellpackr_kernelIf11texReaderSPEvPKT_PKiS5_iPS1__dim,
		.param .u64 __cudaparm__Z20spmv_ellpackr_kernelIf11texReaderSPEvPKT_PKiS5_iPS1__out)
	{
	.reg .u32 %r<21>;
	.reg .u64 %rd<14>;
	.reg .f32 %f<9>;
	.reg .pred %p<5>;
	.loc	16	794	0
$LDWbegin__Z20spmv_ellpackr_kernelIf11texReaderSPEvPKT_PKiS5_iPS1_:
	mov.u32 	%r1, %ctaid.x;
	mov.u32 	%r2, %ntid.x;
	mul.lo.u32 	%r3, %r1, %r2;
	mov.u32 	%r4, %tid.x;
	add.u32 	%r5, %r4, %r3;
	ld.param.s32 	%r6, [__cudaparm__Z20spmv_ellpackr_kernelIf11texReaderSPEvPKT_PKiS5_iPS1__dim];
	setp.le.s32 	%p1, %r6, %r5;
	@%p1 bra 	$Lt_3_2050;
	.loc	16	802	0
	cvt.s64.s32 	%rd1, %r5;
	mul.wide.s32 	%rd2, %r5, 4;
	ld.param.u64 	%rd3, [__cudaparm__Z20spmv_ellpackr_kernelIf11texReaderSPEvPKT_PKiS5_iPS1__rowLengths];
	add.u64 	%rd4, %rd3, %rd2;
	ld.global.s32 	%r7, [%rd4+0];
	mov.u32 	%r8, 0;
	setp.le.s32 	%p2, %r7, %r8;
	@%p2 bra 	$Lt_3_3586;
	mov.s32 	%r9, %r7;
	cvt.s64.s32 	%rd5, %r6;
	mul.wide.s32 	%rd6, %r6, 4;
	ld.param.u64 	%rd7, [__cudaparm__Z20spmv_ellpackr_kernelIf11texReaderSPEvPKT_PKiS5_iPS1__cols];
	add.u64 	%rd8, %rd7, %rd2;
	ld.param.u64 	%rd9, [__cudaparm__Z20spmv_ellpackr_kernelIf11texReaderSPEvPKT_PKiS5_iPS1__val];
	add.u64 	%rd10, %rd9, %rd2;
	mov.s32 	%r10, 0;
	mov.f32 	%f1, 0f00000000;     	// 0
	mov.s32 	%r11, %r9;
$Lt_3_3074:
 //<loop> Loop body line 802, nesting depth: 1, estimated iterations: unknown
	.loc	16	806	0
	ld.global.s32 	%r12, [%rd8+0];
	mov.u32 	%r13, %r12;
	mov.s32 	%r14, 0;
	mov.u32 	%r15, %r14;
	mov.s32 	%r16, 0;
	mov.u32 	%r17, %r16;
	mov.s32 	%r18, 0;
	mov.u32 	%r19, %r18;
	tex.1d.v4.f32.s32 {%f2,%f3,%f4,%f5},[vecTex,{%r13,%r15,%r17,%r19}];
	mov.f32 	%f6, %f2;
	ld.global.f32 	%f7, [%rd10+0];
	fma.rn.f32 	%f1, %f7, %f6, %f1;
	add.s32 	%r10, %r10, 1;
	add.u64 	%rd10, %rd6, %rd10;
	add.u64 	%rd8, %rd6, %rd8;
	setp.ne.s32 	%p3, %r7, %r10;
	@%p3 bra 	$Lt_3_3074;
	bra.uni 	$Lt_3_2562;
$Lt_3_3586:
	mov.f32 	%f1, 0f00000000;     	// 0
$Lt_3_2562:
	.loc	16	808	0
	ld.param.u64 	%rd11, [__cudaparm__Z20spmv_ellpackr_kernelIf11texReaderSPEvPKT_PKiS5_iPS1__out];
	add.u64 	%rd12, %rd11, %rd2;
	st.global.f32 	[%rd12+0], %f1;
$Lt_3_2050:
	.loc	16	810	0
	exit;
$LDWend__Z20spmv_ellpackr_kernelIf11texReaderSPEvPKT_PKiS5_iPS1_:
	} // _Z20spmv_ellpackr_kernelIf11texReaderSPEvPKT_PKiS5_iPS1_
	.global .texref vecTexD;

	.entry _Z22spmv_csr_scalar_kernelId11texReaderDPEvPKT_PKiS5_iPS1_ (
		.param .u64 __cudaparm__Z22spmv_csr_scalar_kernelId11texReaderDPEvPKT_PKiS5_iPS1__val,
		.param .u64 __cudaparm__Z22spmv_csr_scalar_kernelId11texReaderDPEvPKT_PKiS5_iPS1__cols,
		.param .u64 __cudaparm__Z22spmv_csr_scalar_kernelId11texReaderDPEvPKT_PKiS5_iPS1__rowDelimiters,
		.param .s32 __cudaparm__Z22spmv_csr_scalar_kernelId11texReaderDPEvPKT_PKiS5_iPS1__dim,
		.param .u64 __cudaparm__Z22spmv_csr_scalar_kernelId11texReaderDPEvPKT_PKiS5_iPS1__out)
	{
	.reg .u32 %r<27>;
	.reg .u64 %rd<16>;
	.reg .f64 %fd<5>;
	.reg .pred %p<5>;
	.loc	16	673	0
$LDWbegin__Z22spmv_csr_scalar_kernelId11texReaderDPEvPKT_PKiS5_iPS1_:
	mov.u32 	%r1, %ctaid.x;
	mov.u32 	%r2, %ntid.x;
	mul.lo.u32 	%r3, %r1, %r2;
	mov.u32 	%r4, %tid.x;
	add.u32 	%r5, %r4, %r3;
	ld.param.s32 	%r6, [__cudaparm__Z22spmv_csr_scalar_kernelId11texReaderDPEvPKT_PKiS5_iPS1__dim];
	setp.le.s32 	%p1, %r6, %r5;
	@%p1 bra 	$Lt_4_2050;
	.loc	16	681	0
	cvt.s64.s32 	%rd1, %r5;
	ld.param.u64 	%rd2, [__cudaparm__Z22spmv_csr_scalar_kernelId11texReaderDPEvPKT_PKiS5_iPS1__rowDelimiters];
	mul.wide.s32 	%rd3, %r5, 4;
	add.u64 	%rd4, %rd2, %rd3;
	ld.global.s32 	%r7, [%rd4+0];
	.loc	16	682	0
	ld.global.s32 	%r8, [%rd4+4];
	.loc	16	683	0
	mov.s32 	%r9, %r7;
	setp.ge.s32 	%p2, %r7, %r8;
	@%p2 bra 	$Lt_4_3586;
	sub.s32 	%r10, %r8, %r7;
	cvt.s64.s32 	%rd5, %r7;
	ld.param.u64 	%rd6, [__cudaparm__Z22spmv_csr_scalar_kernelId11texReaderDPEvPKT_PKiS5_iPS1__cols];
	mul.wide.s32 	%rd7, %r7, 4;
	add.u64 	%rd8, %rd6, %rd7;
	ld.param.u64 	%rd9, [__cudaparm__Z22spmv_csr_scalar_kernelId11texReaderDPEvPKT_PKiS5_iPS1__val];
	mul.wide.s32 	%rd10, %r7, 8;
	add.u64 	%rd11, %rd9, %rd10;
	mov.f64 	%fd1, 0d0000000000000000;	// 0
	mov.s32 	%r11, %r10;
$Lt_4_3074:
 //<loop> Loop body line 683, nesting depth: 1, estimated iterations: unknown
	.loc	16	686	0
	ld.global.s32 	%r12, [%rd8+0];
	mov.u32 	%r13, %r12;
	mov.s32 	%r14, 0;
	mov.u32 	%r15, %r14;
	mov.s32 	%r16, 0;
	mov.u32 	%r17, %r16;
	mov.s32 	%r18, 0;
	mov.u32 	%r19, %r18;
	tex.1d.v4.s32.s32 {%r20,%r21,%r22,%r23},[vecTexD,{%r13,%r15,%r17,%r19}];
	mov.s32 	%r24, %r20;
	mov.s32 	%r25, %r21;
	ld.global.f64 	%fd2, [%rd11+0];
	mov.b64 	%fd3, {%r24,%r25};
	mad.rn.f64 	%fd1, %fd2, %fd3, %fd1;
	add.s32 	%r9, %r9, 1;
	add.u64 	%rd11, %rd11, 8;
	add.u64 	%rd8, %rd8, 4;
	setp.ne.s32 	%p3, %r8, %r9;
	@%p3 bra 	$Lt_4_3074;
	bra.uni 	$Lt_4_2562;
$Lt_4_3586:
	mov.f64 	%fd1, 0d0000000000000000;	// 0
$Lt_4_2562:
	.loc	16	688	0
	ld.param.u64 	%rd12, [__cudaparm__Z22spmv_csr_scalar_kernelId11texReaderDPEvPKT_PKiS5_iPS1__out];
	mul.lo.u64 	%rd13, %rd1, 8;
	add.u64 	%rd14, %rd12, %rd13;
	st.global.f64 	[%rd14+0], %fd1;
$Lt_4_2050:
	.loc	16	690	0
	exit;
$LDWend__Z22spmv_csr_scalar_kernelId11texReaderDPEvPKT_PKiS5_iPS1_:
	} // _Z22spmv_csr_scalar_kernelId11texReaderDPEvPKT_PKiS5_iPS1_

	.entry _Z4zeroIdEvPT_i (
		.param .u64 __cudaparm__Z4zeroIdEvPT_i_a,
		.param .s32 __cudaparm__Z4zeroIdEvPT_i_size)
	{
	.reg .u32 %r<8>;
	.reg .u64 %rd<6>;
	.reg .f64 %fd<3>;
	.reg .pred %p<3>;
	.loc	16	814	0
$LDWbegin__Z4zeroIdEvPT_i:
	mov.u32 	%r1, %tid.x;
	mov.u32 	%r2, %ctaid.x;
	mov.u32 	%r3, %ntid.x;
	mul.lo.u32 	%r4, %r2, %r3;
	add.u32 	%r5, %r1, %r4;
	ld.param.s32 	%r6, [__cudaparm__Z4zeroIdEvPT_i_size];
	setp.le.s32 	%p1, %r6, %r5;
	@%p1 bra 	$Lt_5_1026;
	.loc	16	817	0
	mov.f64 	%fd1, 0d0000000000000000;	// 0
	ld.param.u64 	%rd1, [__cudaparm__Z4zeroIdEvPT_i_a];
	cvt.s64.s32 	%rd2, %r5;
	mul.wide.s32 	%rd3, %r5, 8;
	add.u64 	%rd4, %rd1, %rd3;
	st.global.f64 	[%rd4+0], %fd1;
$Lt_5_1026:
	.loc	16	818	0
	exit;
$LDWend__Z4zeroIdEvPT_i:
	} // _Z4zeroIdEvPT_i

	.entry _Z22spmv_csr_vector_kernelId11texReaderDPEvPKT_PKiS5_iPS1_ (
		.param .u64 __cudaparm__Z22spmv_csr_vector_kernelId11texReaderDPEvPKT_PKiS5_iPS1__val,
		.param .u64 __cudaparm__Z22spmv_csr_vector_kernelId11texReaderDPEvPKT_PKiS5_iPS1__cols,
		.param .u64 __cudaparm__Z22spmv_csr_vector_kernelId11texReaderDPEvPKT_PKiS5_iPS1__rowDelimiters,
		.param .s32 __cudaparm__Z22spmv_csr_vector_kernelId11texReaderDPEvPKT_PKiS5_iPS1__dim,
		.param .u64 __cudaparm__Z22spmv_csr_vector_kernelId11texReaderDPEvPKT_PKiS5_iPS1__out)
	{
	.reg .u32 %r<37>;
	.reg .u64 %rd<23>;
	.reg .f64 %fd<21>;
	.reg .pred %p<11>;
	.shared .align 8 .b8 __cuda___cuda_local_var_81056_45_non_const_partialSums744[1024];
	.loc	16	723	0
$LDWbegin__Z22spmv_csr_vector_kernelId11texReaderDPEvPKT_PKiS5_iPS1_:
	mov.s32 	%r1, WARP_SZ;
	cvt.s32.u32 	%r2, %tid.x;
	div.s32 	%r3, %r2, %r1;
	mov.u32 	%r4, %ntid.x;
	div.u32 	%r5, %r4, %r1;
	mov.u32 	%r6, %ctaid.x;
	mul.lo.u32 	%r7, %r6, %r5;
	add.u32 	%r8, %r3, %r7;
	ld.param.s32 	%r9, [__cudaparm__Z22spmv_csr_vector_kernelId11texReaderDPEvPKT_PKiS5_iPS1__dim];
	setp.le.s32 	%p1, %r9, %r8;
	@%p1 bra 	$Lt_6_10754;
	.loc	16	739	0
	cvt.s64.s32 	%rd1, %r8;
	ld.param.u64 	%rd2, [__cudaparm__Z22spmv_csr_vector_kernelId11texReaderDPEvPKT_PKiS5_iPS1__rowDelimiters];
	mul.wide.s32 	%rd3, %r8, 4;
	add.u64 	%rd4, %rd2, %rd3;
	ld.global.s32 	%r10, [%rd4+0];
	.loc	16	740	0
	ld.global.s32 	%r11, [%rd4+4];
	.loc	16	742	0
	sub.s32 	%r12, %r1, 1;
	and.b32 	%r13, %r12, %r2;
	add.s32 	%r14, %r13, %r10;
	mov.s32 	%r15, %r14;
	setp.ge.s32 	%p2, %r14, %r11;
	@%p2 bra 	$Lt_6_11266;
	cvt.s64.s32 	%rd5, %r14;
	cvt.s64.s32 	%rd6, %r1;
	mul.wide.s32 	%rd7, %r1, 4;
	mul.wide.s32 	%rd8, %r1, 8;
	ld.param.u64 	%rd9, [__cudaparm__Z22spmv_csr_vector_kernelId11texReaderDPEvPKT_PKiS5_iPS1__cols];
	mul.wide.s32 	%rd10, %r14, 4;
	add.u64 	%rd11, %rd9, %rd10;
	ld.param.u64 	%rd12, [__cudaparm__Z22spmv_csr_vector_kernelId11texReaderDPEvPKT_PKiS5_iPS1__val];
	mul.wide.s32 	%rd13, %r14, 8;
	add.u64 	%rd14, %rd12, %rd13;
	mov.f64 	%fd1, 0d0000000000000000;	// 0
$Lt_6_7682:
 //<loop> Loop body line 742, nesting depth: 1, estimated iterations: unknown
	.loc	16	745	0
	ld.global.s32 	%r16, [%rd11+0];
	mov.u32 	%r17, %r16;
	mov.s32 	%r18, 0;
	mov.u32 	%r19, %r18;
	mov.s32 	%r20, 0;
	mov.u32 	%r21, %r20;
	mov.s32 	%r22, 0;
	mov.u32 	%r23, %r22;
	tex.1d.v4.s32.s32 {%r24,%r25,%r26,%r27},[vecTexD,{%r17,%r19,%r21,%r23}];
	mov.s32 	%r28, %r24;
	mov.s32 	%r29, %r25;
	ld.global.f64 	%fd2, [%rd14+0];
	mov.b64 	%fd3, {%r28,%r29};
	mad.rn.f64 	%fd1, %fd2, %fd3, %fd1;
	add.s32 	%r15, %r15, %r1;
	add.u64 	%rd14, %rd8, %rd14;
	add.u64 	%rd11, %rd7, %rd11;
	setp.gt.s32 	%p3, %r11, %r15;
	@%p3 bra 	$Lt_6_7682;
	bra.uni 	$Lt_6_7170;
$Lt_6_11266:
	mov.f64 	%fd1, 0d0000000000000000;	// 0
$Lt_6_7170:
	.loc	16	747	0
	mov.u64 	%rd15, __cuda___cuda_local_var_81056_45_non_const_partialSums744;
	cvt.s64.s32 	%rd16, %r2;
	mul.wide.s32 	%rd17, %r2, 8;
	add.u64 	%rd18, %rd15, %rd17;
	st.volatile.shared.f64 	[%rd18+0], %fd1;
	mov.u32 	%r30, 15;
	setp.gt.s32 	%p4, %r13, %r30;
	@%p4 bra 	$Lt_6_8194;
	.loc	16	750	0
	ld.volatile.shared.f64 	%fd4, [%rd18+0];
	ld.volatile.shared.f64 	%fd5, [%rd18+128];
	add.f64 	%fd6, %fd4, %fd5;
	st.volatile.shared.f64 	[%rd18+0], %fd6;
$Lt_6_8194:
	mov.u32 	%r31, 7;
	setp.gt.s32 	%p5, %r13, %r31;
	@%p5 bra 	$Lt_6_8706;
	.loc	16	751	0
	ld.volatile.shared.f64 	%fd7, [%rd18+0];
	ld.volatile.shared.f64 	%fd8, [%rd18+64];
	add.f64 	%fd9, %fd7, %fd8;
	st.volatile.shared.f64 	[%rd18+0], %fd9;
$Lt_6_8706:
	mov.u32 	%r32, 3;
	setp.gt.s32 	%p6, %r13, %r32;
	@%p6 bra 	$Lt_6_9218;
	.loc	16	752	0
	ld.volatile.shared.f64 	%fd10, [%rd18+0];
	ld.volatile.shared.f64 	%fd11, [%rd18+32];
	add.f64 	%fd12, %fd10, %fd11;
	st.volatile.shared.f64 	[%rd18+0], %fd12;
$Lt_6_9218:
	mov.u32 	%r33, 1;
	setp.gt.s32 	%p7, %r13, %r33;
	@%p7 bra 	$Lt_6_9730;
	.loc	16	753	0
	ld.volatile.shared.f64 	%fd13, [%rd18+0];
	ld.volatile.shared.f64 	%fd14, [%rd18+16];
	add.f64 	%fd15, %fd13, %fd14;
	st.volatile.shared.f64 	[%rd18+0], %fd15;
$Lt_6_9730:
	mov.u32 	%r34, 0;
	setp.gt.s32 	%p8, %r13, %r34;
	@%p8 bra 	$Lt_6_10242;
	.loc	16	754	0
	ld.volatile.shared.f64 	%fd16, [%rd18+0];
	ld.volatile.shared.f64 	%fd17, [%rd18+8];
	add.f64 	%fd18, %fd16, %fd17;
	st.volatile.shared.f64 	[%rd18+0], %fd18;
$Lt_6_10242:
	mov.u32 	%r35, 0;
	setp.ne.s32 	%p9, %r13, %r35;
	@%p9 bra 	$Lt_6_10754;
	.loc	16	759	0
	ld.volatile.shared.f64 	%fd19, [%rd18+0];
	ld.param.u64 	%rd19, [__cudaparm__Z22spmv_csr_vector_kernelId11texReaderDPEvPKT_PKiS5_iPS1__out];
	mul.lo.u64 	%rd20, %rd1, 8;
	add.u64 	%rd21, %rd19, %rd20;
	st.global.f64 	[%rd21+0], %fd19;
$Lt_6_10754:
$Lt_6_6658:
	.loc	16	762	0
	exit;
$LDWend__Z22spmv_csr_vector_kernelId11texReaderDPEvPKT_PKiS5_iPS1_:
	} // _Z22spmv_csr_vector_kernelId11texReaderDPEvPKT_PKiS5_iPS1_

	.entry _Z20spmv_ellpackr_kernelId11texReaderDPEvPKT_PKiS5_iPS1_ (
		.param .u64 __cudaparm__Z20spmv_ellpackr_kernelId11texReaderDPEvPKT_PKiS5_iPS1__val,
		.param .u64 __cudaparm__Z20spmv_ellpackr_kernelId11texReaderDPEvPKT_PKiS5_iPS1__cols,
		.param .u64 __cudaparm__Z20spmv_ellpackr_kernelId11texReaderDPEvPKT_PKiS5_iPS1__rowLengths,
		.param .s32 __cudaparm__Z20spmv_ellpackr_kernelId11texReaderDPEvPKT_PKiS5_iPS1__dim,
		.param .u64 __cudaparm__Z20spmv_ellpackr_kernelId11texReaderDPEvPKT_PKiS5_iPS1__out)
	{
	.reg .u32 %r<27>;
	.reg .u64 %rd<17>;
	.reg .f64 %fd<5>;
	.reg .pred %p<5>;
	.loc	16	794	0
$LDWbegin__Z20spmv_ellpackr_kernelId11texReaderDPEvPKT_PKiS5_iPS1_:
	mov.u32 	%r1, %ctaid.x;
	mov.u32 	%r2, %ntid.x;
	mul.lo.u32 	%r3, %r1, %r2;
	mov.u32 	%r4, %tid.x;
	add.u32 	%r5, %r4, %r3;
	ld.param.s32 	%r6, [__cudaparm__Z20spmv_ellpackr_kernelId11texReaderDPEvPKT_PKiS5_iPS1__dim];
	setp.le.s32 	%p1, %r6, %r5;
	@%p1 bra 	$Lt_7_2050;
	.loc	16	802	0
	cvt.s64.s32 	%rd1, %r5;
	mul.wide.s32 	%rd2, %r5, 4;
	ld.param.u64 	%rd3, [__cudaparm__Z20spmv_ellpackr_kernelId11texReaderDPEvPKT_PKiS5_iPS1__rowLengths];
	add.u64 	%rd4, %rd3, %rd2;
	ld.global.s32 	%r7, [%rd4+0];
	mov.u32 	%r8, 0;
	setp.le.s32 	%p2, %r7, %r8;
	@%p2 bra 	$Lt_7_3586;
	mov.s32 	%r9, %r7;
	cvt.s64.s32 	%rd5, %r6;
	mul.wide.s32 	%rd6, %r6, 4;
	mul.lo.u64 	%rd7, %rd1, 8;
	mul.wide.s32 	%rd8, %r6, 8;
	ld.param.u64 	%rd9, [__cudaparm__Z20spmv_ellpackr_kernelId11texReaderDPEvPKT_PKiS5_iPS1__cols];
	add.u64 	%rd10, %rd9, %rd2;
	ld.param.u64 	%rd11, [__cudaparm__Z20spmv_ellpackr_kernelId11texReaderDPEvPKT_PKiS5_iPS1__val];
	add.u64 	%rd12, %rd11, %rd7;
	mov.s32 	%r10, 0;
	mov.f64 	%fd1, 0d0000000000000000;	// 0
	mov.s32 	%r11, %r9;
$Lt_7_3074:
 //<loop> Loop body line 802, nesting depth: 1, estimated iterations: unknown
	.loc	16	806	0
	ld.global.s32 	%r12, [%rd10+0];
	mov.u32 	%r13, %r12;
	mov.s32 	%r14, 0;
	mov.u32 	%r15, %r14;
	mov.s32 	%r16, 0;
	mov.u32 	%r17, %r16;
	mov.s32 	%r18, 0;
	mov.u32 	%r19, %r18;
	tex.1d.v4.s32.s32 {%r20,%r21,%r22,%r23},[vecTexD,{%r13,%r15,%r17,%r19}];
	mov.s32 	%r24, %r20;
	mov.s32 	%r25, %r21;
	ld.global.f64 	%fd2, [%rd12+0];
	mov.b64 	%fd3, {%r24,%r25};
	mad.rn.f64 	%fd1, %fd2, %fd3, %fd1;
	add.s32 	%r10, %r10, 1;
	add.u64 	%rd12, %rd8, %rd12;
	add.u64 	%rd10, %rd6, %rd10;
	setp.ne.s32 	%p3, %r7, %r10;
	@%p3 bra 	$Lt_7_3074;
	bra.uni 	$Lt_7_2562;
$Lt_7_3586:
	mov.f64 	%fd1, 0d0000000000000000;	// 0
$Lt_7_2562:
	.loc	16	808	0
	ld.param.u64 	%rd13, [__cudaparm__Z20spmv_ellpackr_kernelId11texReaderDPEvPKT_PKiS5_iPS1__out];
	mul.lo.u64 	%rd14, %rd1, 8;
	add.u64 	%rd15, %rd13, %rd14;
	st.global.f64 	[%rd15+0], %fd1;
$Lt_7_2050:
	.loc	16	810	0
	exit;
$LDWend__Z20spmv_ellpackr_kernelId11texReaderDPEvPKT_PKiS5_iPS1_:
	} // _Z20spmv_ellpackr_kernelId11texReaderDPEvPKT_PKiS5_iPS1_




// ===== COMPILED SASS (sm_100) =====

	.target	sm_100

	.elftype	@"ET_EXEC"


//--------------------- .note.nv.tkinfo           --------------------------
	.section	.note.nv.tkinfo,"",@"SHT_NOTE"
	.sectionflags	@"SHF_NOTE_NV_TKINFO"
	.tkinfo
        /*0018*/ 	.word	0x00000002
        /*0030*/ 	.string	""
        /*0030*/ 	.string	"ptxas"
        /*0030*/ 	.string	"Cuda compilation tools, release 13.0, V13.0.88"
        /*0030*/ 	.string	"Build cuda_13.0.r13.0/compiler.36424714_0"
        /*0030*/ 	.string	"-arch sm_100 "



//--------------------- .note.nv.cuinfo           --------------------------
	.section	.note.nv.cuinfo,"",@"SHT_NOTE"
	.sectionflags	@"SHF_NOTE_NV_CUINFO"
        /*0018*/ 	.short	0x0002
        /*001a*/ 	.short	0x0014
        /*001c*/ 	.short	0x0082
	.zero		2


//--------------------- .nv.info                  --------------------------
	.section	.nv.info,"",@"SHT_CUDA_INFO"
	.align	4


	//----- nvinfo : EIATTR_REGCOUNT
	.align		4
        /*0000*/ 	.byte	0x04, 0x2f
        /*0002*/ 	.short	(.L_1 - .L_0)
	.align		4
.L_0:
        /*0004*/ 	.word	index@(_Z22spmv_csr_scalar_kernelIf11texReaderSPEvPKT_PKiS5_iPS1_)
        /*0008*/ 	.word	0x00000015


	//----- nvinfo : EIATTR_FRAME_SIZE
	.align		4
.L_1:
        /*000c*/ 	.byte	0x04, 0x11
        /*000e*/ 	.short	(.L_3 - .L_2)
	.align		4
.L_2:
        /*0010*/ 	.word	index@(_Z22spmv_csr_scalar_kernelIf11texReaderSPEvPKT_PKiS5_iPS1_)
        /*0014*/ 	.word	0x00000000


	//----- nvinfo : EIATTR_REGCOUNT
	.align		4
.L_3:
        /*0018*/ 	.byte	0x04, 0x2f
        /*001a*/ 	.short	(.L_5 - .L_4)
	.align		4
.L_4:
        /*001c*/ 	.word	index@(_Z4zeroIfEvPT_i)
        /*0020*/ 	.word	0x00000008


	//----- nvinfo : EIATTR_FRAME_SIZE
	.align		4
.L_5:
        /*0024*/ 	.byte	0x04, 0x11
        /*0026*/ 	.short	(.L_7 - .L_6)
	.align		4
.L_6:
        /*0028*/ 	.word	index@(_Z4zeroIfEvPT_i)
        /*002c*/ 	.word	0x00000000


	//----- nvinfo : EIATTR_REGCOUNT
	.align		4
.L_7:
        /*0030*/ 	.byte	0x04, 0x2f
        /*0032*/ 	.short	(.L_9 - .L_8)
	.align		4
.L_8:
        /*0034*/ 	.word	index@(_Z22spmv_csr_vector_kernelIf11texReaderSPEvPKT_PKiS5_iPS1_)
        /*0038*/ 	.word	0x00000017


	//----- nvinfo : EIATTR_FRAME_SIZE
	.align		4
.L_9:
        /*003c*/ 	.byte	0x04, 0x11
        /*003e*/ 	.short	(.L_11 - .L_10)
	.align		4
.L_10:
        /*0040*/ 	.word	index@(_Z22spmv_csr_vector_kernelIf11texReaderSPEvPKT_PKiS5_iPS1_)
        /*0044*/ 	.word	0x00000000


	//----- nvinfo : EIATTR_REGCOUNT
	.align		4
.L_11:
        /*0048*/ 	.byte	0x04, 0x2f
        /*004a*/ 	.short	(.L_13 - .L_12)
	.align		4
.L_12:
        /*004c*/ 	.word	index@(_Z20spmv_ellpackr_kernelIf11texReaderSPEvPKT_PKiS5_iPS1_)
        /*0050*/ 	.word	0x0000001e


	//----- nvinfo : EIATTR_FRAME_SIZE
	.align		4
.L_13:
        /*0054*/ 	.byte	0x04, 0x11
        /*0056*/ 	.short	(.L_15 - .L_14)
	.align		4
.L_14:
        /*0058*/ 	.word	index@(_Z20spmv_ellpackr_kernelIf11texReaderSPEvPKT_PKiS5_iPS1_)
        /*005c*/ 	.word	0x00000000


	//----- nvinfo : EIATTR_REGCOUNT
	.align		4
.L_15:
        /*0060*/ 	.byte	0x04, 0x2f
        /*0062*/ 	.short	(.L_17 - .L_16)
	.align		4
.L_16:
        /*0064*/ 	.word	index@(_Z22spmv_csr_scalar_kernelId11texReaderDPEvPKT_PKiS5_iPS1_)
        /*0068*/ 	.word	0x0000001d


	//----- nvinfo : EIATTR_FRAME_SIZE
	.align		4
.L_17:
        /*006c*/ 	.byte	0x04, 0x11
        /*006e*/ 	.short	(.L_19 - .L_18)
	.align		4
.L_18:
        /*0070*/ 	.word	index@(_Z22spmv_csr_scalar_kernelId11texReaderDPEvPKT_PKiS5_iPS1_)
        /*0074*/ 	.word	0x00000000


	//----- nvinfo : EIATTR_REGCOUNT
	.align		4
.L_19:
        /*0078*/ 	.byte	0x04, 0x2f
        /*007a*/ 	.short	(.L_21 - .L_20)
	.align		4
.L_20:
        /*007c*/ 	.word	index@(_Z4zeroIdEvPT_i)
        /*0080*/ 	.word	0x00000008


	//----- nvinfo : EIATTR_FRAME_SIZE
	.align		4
.L_21:
        /*0084*/ 	.byte	0x04, 0x11
        /*0086*/ 	.short	(.L_23 - .L_22)
	.align		4
.L_22:
        /*0088*/ 	.word	index@(_Z4zeroIdEvPT_i)
        /*008c*/ 	.word	0x00000000


	//----- nvinfo : EIATTR_REGCOUNT
	.align		4
.L_23:
        /*0090*/ 	.byte	0x04, 0x2f
        /*0092*/ 	.short	(.L_25 - .L_24)
	.align		4
.L_24:
        /*0094*/ 	.word	index@(_Z22spmv_csr_vector_kernelId11texReaderDPEvPKT_PKiS5_iPS1_)
        /*0098*/ 	.word	0x0000001e


	//----- nvinfo : EIATTR_FRAME_SIZE
	.align		4
.L_25:
        /*009c*/ 	.byte	0x04, 0x11
        /*009e*/ 	.short	(.L_27 - .L_26)
	.align		4
.L_26:
        /*00a0*/ 	.word	index@(_Z22spmv_csr_vector_kernelId11texReaderDPEvPKT_PKiS5_iPS1_)
        /*00a4*/ 	.word	0x00000000


	//----- nvinfo : EIATTR_REGCOUNT
	.align		4
.L_27:
        /*00a8*/ 	.byte	0x04, 0x2f
        /*00aa*/ 	.short	(.L_29 - .L_28)
	.align		4
.L_28:
        /*00ac*/ 	.word	index@(_Z20spmv_ellpackr_kernelId11texReaderDPEvPKT_PKiS5_iPS1_)
        /*00b0*/ 	.word	0x00000020


	//----- nvinfo : EIATTR_FRAME_SIZE
	.align		4
.L_29:
        /*00b4*/ 	.byte	0x04, 0x11
        /*00b6*/ 	.short	(.L_31 - .L_30)
	.align		4
.L_30:
        /*00b8*/ 	.word	index@(_Z20spmv_ellpackr_kernelId11texReaderDPEvPKT_PKiS5_iPS1_)
        /*00bc*/ 	.word	0x00000000


	//----- nvinfo : EIATTR_MIN_STACK_SIZE
	.align		4
.L_31:
        /*00c0*/ 	.byte	0x04, 0x12
        /*00c2*/ 	.short	(.L_33 - .L_32)
	.align		4
.L_32:
        /*00c4*/ 	.word	index@(_Z20spmv_ellpackr_kernelId11texReaderDPEvPKT_PKiS5_iPS1_)
        /*00c8*/ 	.word	0x00000000


	//----- nvinfo : EIATTR_MIN_STACK_SIZE
	.align		4
.L_33:
        /*00cc*/ 	.byte	0x04, 0x12
        /*00ce*/ 	.short	(.L_35 - .L_34)
	.align		4
.L_34:
        /*00d0*/ 	.word	index@(_Z22spmv_csr_vector_kernelId11texReaderDPEvPKT_PKiS5_iPS1_)
        /*00d4*/ 	.word	0x00000000


	//----- nvinfo : EIATTR_MIN_STACK_SIZE
	.align		4
.L_35:
        /*00d8*/ 	.byte	0x04, 0x12
        /*00da*/ 	.short	(.L_37 - .L_36)
	.align		4
.L_36:
        /*00dc*/ 	.word	index@(_Z4zeroIdEvPT_i)
        /*00e0*/ 	.word	0x00000000


	//----- nvinfo : EIATTR_MIN_STACK_SIZE
	.align		4
.L_37:
        /*00e4*/ 	.byte	0x04, 0x12
        /*00e6*/ 	.short	(.L_39 - .L_38)
	.align		4
.L_38:
        /*00e8*/ 	.word	index@(_Z22spmv_csr_scalar_kernelId11texReaderDPEvPKT_PKiS5_iPS1_)
        /*00ec*/ 	.word	0x00000000


	//----- nvinfo : EIATTR_MIN_STACK_SIZE
	.align		4
.L_39:
        /*00f0*/ 	.byte	0x04, 0x12
        /*00f2*/ 	.short	(.L_41 - .L_40)
	.align		4
.L_40:
        /*00f4*/ 	.word	index@(_Z20spmv_ellpackr_kernelIf11texReaderSPEvPKT_PKiS5_iPS1_)
        /*00f8*/ 	.word	0x00000000


	//----- nvinfo : EIATTR_MIN_STACK_SIZE
	.align		4
.L_41:
        /*00fc*/ 	.byte	0x04, 0x12
        /*00fe*/ 	.short	(.L_43 - .L_42)
	.align		4
.L_42:
        /*0100*/ 	.word	index@(_Z22spmv_csr_vector_kernelIf11texReaderSPEvPKT_PKiS5_iPS1_)
        /*0104*/ 	.word	0x00000000


	//----- nvinfo : EIATTR_MIN_STACK_SIZE
	.align		4
.L_43:
        /*0108*/ 	.byte	0x04, 0x12
        /*010a*/ 	.short	(.L_45 - .L_44)
	.align		4
.L_44:
        /*010c*/ 	.word	index@(_Z4zeroIfEvPT_i)
        /*0110*/ 	.word	0x00000000


	//----- nvinfo : EIATTR_MIN_STACK_SIZE
	.align		4
.L_45:
        /*0114*/ 	.byte	0x04, 0x12
        /*0116*/ 	.short	(.L_47 - .L_46)
	.align		4
.L_46:
        /*0118*/ 	.word	index@(_Z22spmv_csr_scalar_kernelIf11texReaderSPEvPKT_PKiS5_iPS1_)
        /*011c*/ 	.word	0x00000000
.L_47:


//--------------------- .nv.compat                --------------------------
	.section	.nv.compat,"",@"SHT_CUDA_COMPAT_INFO"
	.align	4
        /*0000*/ 	.byte	0x02, 0x09, 0x00, 0x00, 0x02, 0x02, 0x02, 0x00, 0x02, 0x05, 0x05, 0x00, 0x03, 0x07, 0x01, 0x01
        /*0010*/ 	.byte	0x02, 0x03, 0x00, 0x00, 0x02, 0x06, 0x01, 0x00, 0x04, 0x0b, 0x08, 0x00, 0x01, 0x00, 0x00, 0x00
        /*0020*/ 	.byte	0x00, 0x00, 0x00, 0x00


//--------------------- .nv.info._Z20spmv_ellpackr_kernelId11texReaderDPEvPKT_PKiS5_iPS1_ --------------------------
	.section	.nv.info._Z20spmv_ellpackr_kernelId11texReaderDPEvPKT_PKiS5_iPS1_,"",@"SHT_CUDA_INFO"
	.sectionflags	@""
	.align	4


	//----- nvinfo : EIATTR_CUDA_API_VERSION
	.align		4
        /*0000*/ 	.byte	0x04, 0x37
        /*0002*/ 	.short	(.L_49 - .L_48)
.L_48:
        /*0004*/ 	.word	0x00000082


	//----- nvinfo : EIATTR_KPARAM_INFO
	.align		4
.L_49:
        /*0008*/ 	.byte	0x04, 0x17
        /*000a*/ 	.short	(.L_51 - .L_50)
.L_50:
        /*000c*/ 	.word	0x00000000
        /*0010*/ 	.short	0x0004
        /*0012*/ 	.short	0x0020
        /*0014*/ 	.byte	0x00, 0xf0, 0x21, 0x00


	//----- nvinfo : EIATTR_KPARAM_INFO
	.align		4
.L_51:
        /*0018*/ 	.byte	0x04, 0x17
        /*001a*/ 	.short	(.L_53 - .L_52)
.L_52:
        /*001c*/ 	.word	0x00000000
        /*0020*/ 	.short	0x0003
        /*0022*/ 	.short	0x0018
        /*0024*/ 	.byte	0x00, 0xf0, 0x11, 0x00


	//----- nvinfo : EIATTR_KPARAM_INFO
	.align		4
.L_53:
        /*0028*/ 	.byte	0x04, 0x17
        /*002a*/ 	.short	(.L_55 - .L_54)
.L_54:
        /*002c*/ 	.word	0x00000000
        /*0030*/ 	.short	0x0002
        /*0032*/ 	.short	0x0010
        /*0034*/ 	.byte	0x00, 0xf0, 0x21, 0x00


	//----- nvinfo : EIATTR_KPARAM_INFO
	.align		4
.L_55:
        /*0038*/ 	.byte	0x04, 0x17
        /*003a*/ 	.short	(.L_57 - .L_56)
.L_56:
        /*003c*/ 	.word	0x00000000
        /*0040*/ 	.short	0x0001
        /*0042*/ 	.short	0x0008
        /*0044*/ 	.byte	0x00, 0xf0, 0x21, 0x00


	//----- nvinfo : EIATTR_KPARAM_INFO
	.align		4
.L_57:
        /*0048*/ 	.byte	0x04, 0x17
        /*004a*/ 	.short	(.L_59 - .L_58)
.L_58:
        /*004c*/ 	.word	0x00000000
        /*0050*/ 	.short	0x0000
        /*0052*/ 	.short	0x0000
        /*0054*/ 	.byte	0x00, 0xf0, 0x21, 0x00


	//----- nvinfo : EIATTR_SPARSE_MMA_MASK
	.align		4
.L_59:
        /*0058*/ 	.byte	0x03, 0x50
        /*005a*/ 	.short	0x0000


	//----- nvinfo : EIATTR_MAXREG_COUNT
	.align		4
        /*005c*/ 	.byte	0x03, 0x1b
        /*005e*/ 	.short	0x00ff


	//----- nvinfo : EIATTR_MERCURY_ISA_VERSION
	.align		4
        /*0060*/ 	.byte	0x03, 0x5f
        /*0062*/ 	.short	0x0101


	//----- nvinfo : EIATTR_VRC_CTA_INIT_COUNT
	.align		4
        /*0064*/ 	.byte	0x02, 0x4a
	.zero		1
	.zero		1


	//----- nvinfo : EIATTR_EXIT_INSTR_OFFSETS
	.align		4
        /*0068*/ 	.byte	0x04, 0x1c
        /*006a*/ 	.short	(.L_61 - .L_60)


	//   ....[0]....
.L_60:
        /*006c*/ 	.word	0x00000070


	//   ....[1]....
        /*0070*/ 	.word	0x00000740


	//----- nvinfo : EIATTR_CRS_STACK_SIZE
	.align		4
.L_61:
        /*0074*/ 	.byte	0x04, 0x1e
        /*0076*/ 	.short	(.L_63 - .L_62)
.L_62:
        /*0078*/ 	.word	0x00000000


	//----- nvinfo : EIATTR_CBANK_PARAM_SIZE
	.align		4
.L_63:
        /*007c*/ 	.byte	0x03, 0x19
        /*007e*/ 	.short	0x0028


	//----- nvinfo : EIATTR_PARAM_CBANK
	.align		4
        /*0080*/ 	.byte	0x04, 0x0a
        /*0082*/ 	.short	(.L_65 - .L_64)
	.align		4
.L_64:
        /*0084*/ 	.word	index@(.nv.constant0._Z20spmv_ellpackr_kernelId11texReaderDPEvPKT_PKiS5_iPS1_)
        /*0088*/ 	.short	0x0380
        /*008a*/ 	.short	0x0028


	//----- nvinfo : EIATTR_SW_WAR
	.align		4
.L_65:
        /*008c*/ 	.byte	0x04, 0x36
        /*008e*/ 	.short	(.L_67 - .L_66)
.L_66:
        /*0090*/ 	.word	0x00000008


	//----- nvinfo : EIATTR_BINDLESS_TEXTURE_BANK
	.align		4
.L_67:
        /*0094*/ 	.byte	0x02, 0x15
	.zero		1
	.zero		1


	//----- nvinfo : EIATTR_BINDLESS_SURFACE_BANK
	.align		4
        /*0098*/ 	.byte	0x02, 0x16
	.zero		1
	.zero		1


//--------------------- .nv.info._Z22spmv_csr_vector_kernelId11texReaderDPEvPKT_PKiS5_iPS1_ --------------------------
	.section	.nv.info._Z22spmv_csr_vector_kernelId11texReaderDPEvPKT_PKiS5_iPS1_,"",@"SHT_CUDA_INFO"
	.sectionflags	@""
	.align	4


	//----- nvinfo : EIATTR_CUDA_API_VERSION
	.align		4
        /*0000*/ 	.byte	0x04, 0x37
        /*0002*/ 	.short	(.L_69 - .L_68)
.L_68:
        /*0004*/ 	.word	0x00000082


	//----- nvinfo : EIATTR_KPARAM_INFO
	.align		4
.L_69:
        /*0008*/ 	.byte	0x04, 0x17
        /*000a*/ 	.short	(.L_71 - .L_70)
.L_70:
        /*000c*/ 	.word	0x00000000
        /*0010*/ 	.short	0x0004
        /*0012*/ 	.short	0x0020
        /*0014*/ 	.byte	0x00, 0xf0, 0x21, 0x00


	//----- nvinfo : EIATTR_KPARAM_INFO
	.align		4
.L_71:
        /*0018*/ 	.byte	0x04, 0x17
        /*001a*/ 	.short	(.L_73 - .L_72)
.L_72:
        /*001c*/ 	.word	0x00000000
        /*0020*/ 	.short	0x0003
        /*0022*/ 	.short	0x0018
        /*0024*/ 	.byte	0x00, 0xf0, 0x11, 0x00


	//----- nvinfo : EIATTR_KPARAM_INFO
	.align		4
.L_73:
        /*0028*/ 	.byte	0x04, 0x17
        /*002a*/ 	.short	(.L_75 - .L_74)
.L_74:
        /*002c*/ 	.word	0x00000000
        /*0030*/ 	.short	0x0002
        /*0032*/ 	.short	0x0010
        /*0034*/ 	.byte	0x00, 0xf0, 0x21, 0x00


	//----- nvinfo : EIATTR_KPARAM_INFO
	.align		4
.L_75:
        /*0038*/ 	.byte	0x04, 0x17
        /*003a*/ 	.short	(.L_77 - .L_76)
.L_76:
        /*003c*/ 	.word	0x00000000
        /*0040*/ 	.short	0x0001
        /*0042*/ 	.short	0x0008
        /*0044*/ 	.byte	0x00, 0xf0, 0x21, 0x00


	//----- nvinfo : EIATTR_KPARAM_INFO
	.align		4
.L_77:
        /*0048*/ 	.byte	0x04, 0x17
        /*004a*/ 	.short	(.L_79 - .L_78)
.L_78:
        /*004c*/ 	.word	0x00000000
        /*0050*/ 	.short	0x0000
        /*0052*/ 	.short	0x0000
        /*0054*/ 	.byte	0x00, 0xf0, 0x21, 0x00


	//----- nvinfo : EIATTR_SPARSE_MMA_MASK
	.align		4
.L_79:
        /*0058*/ 	.byte	0x03, 0x50
        /*005a*/ 	.short	0x0000


	//----- nvinfo : EIATTR_MAXREG_COUNT
	.align		4
        /*005c*/ 	.byte	0x03, 0x1b
        /*005e*/ 	.short	0x00ff


	//----- nvinfo : EIATTR_MERCURY_ISA_VERSION
	.align		4
        /*0060*/ 	.byte	0x03, 0x5f
        /*0062*/ 	.short	0x0101


	//----- nvinfo : EIATTR_INT_WARP_WIDE_INSTR_OFFSETS
	.align		4
        /*0064*/ 	.byte	0x04, 0x31
        /*0066*/ 	.short	(.L_81 - .L_80)


	//   ....[0]....
.L_80:
        /*0068*/ 	.word	0x000005a0


	//----- nvinfo : EIATTR_VRC_CTA_INIT_COUNT
	.align		4
.L_81:
        /*006c*/ 	.byte	0x02, 0x4a
	.zero		1
	.zero		1


	//----- nvinfo : EIATTR_EXIT_INSTR_OFFSETS
	.align		4
        /*0070*/ 	.byte	0x04, 0x1c
        /*0072*/ 	.short	(.L_83 - .L_82)


	//   ....[0]....
.L_82:
        /*0074*/ 	.word	0x00000200


	//   ....[1]....
        /*0078*/ 	.word	0x00000950


	//   ....[2]....
        /*007c*/ 	.word	0x000009c0


	//----- nvinfo : EIATTR_CRS_STACK_SIZE
	.align		4
.L_83:
        /*0080*/ 	.byte	0x04, 0x1e
        /*0082*/ 	.short	(.L_85 - .L_84)
.L_84:
        /*0084*/ 	.word	0x00000000


	//----- nvinfo : EIATTR_CBANK_PARAM_SIZE
	.align		4
.L_85:
        /*0088*/ 	.byte	0x03, 0x19
        /*008a*/ 	.short	0x0028


	//----- nvinfo : EIATTR_PARAM_CBANK
	.align		4
        /*008c*/ 	.byte	0x04, 0x0a
        /*008e*/ 	.short	(.L_87 - .L_86)
	.align		4
.L_86:
        /*0090*/ 	.word	index@(.nv.constant0._Z22spmv_csr_vector_kernelId11texReaderDPEvPKT_PKiS5_iPS1_)
        /*0094*/ 	.short	0x0380
        /*0096*/ 	.short	0x0028


	//----- nvinfo : EIATTR_SW_WAR
	.align		4
.L_87:
        /*0098*/ 	.byte	0x04, 0x36
        /*009a*/ 	.short	(.L_89 - .L_88)
.L_88:
        /*009c*/ 	.word	0x00000008


	//----- nvinfo : EIATTR_BINDLESS_TEXTURE_BANK
	.align		4
.L_89:
        /*00a0*/ 	.byte	0x02, 0x15
	.zero		1
	.zero		1


	//----- nvinfo : EIATTR_BINDLESS_SURFACE_BANK
	.align		4
        /*00a4*/ 	.byte	0x02, 0x16
	.zero		1
	.zero		1


//--------------------- .nv.info._Z4zeroIdEvPT_i  --------------------------
	.section	.nv.info._Z4zeroIdEvPT_i,"",@"SHT_CUDA_INFO"
	.sectionflags	@""
	.align	4


	//----- nvinfo : EIATTR_CUDA_API_VERSION
	.align		4
        /*0000*/ 	.byte	0x04, 0x37
        /*0002*/ 	.short	(.L_91 - .L_90)
.L_90:
        /*0004*/ 	.word	0x00000082


	//----- nvinfo : EIATTR_KPARAM_INFO
	.align		4
.L_91:
        /*0008*/ 	.byte	0x04, 0x17
        /*000a*/ 	.short	(.L_93 - .L_92)
.L_92:
        /*000c*/ 	.word	0x00000000
        /*0010*/ 	.short	0x0001
        /*0012*/ 	.short	0x0008
        /*0014*/ 	.byte	0x00, 0xf0, 0x11, 0x00


	//----- nvinfo : EIATTR_KPARAM_INFO
	.align		4
.L_93:
        /*0018*/ 	.byte	0x04, 0x17
        /*001a*/ 	.short	(.L_95 - .L_94)
.L_94:
        /*001c*/ 	.word	0x00000000
        /*0020*/ 	.short	0x0000
        /*0022*/ 	.short	0x0000
        /*0024*/ 	.byte	0x00, 0xf0, 0x21, 0x00


	//----- nvinfo : EIATTR_SPARSE_MMA_MASK
	.align		4
.L_95:
        /*0028*/ 	.byte	0x03, 0x50
        /*002a*/ 	.short	0x0000


	//----- nvinfo : EIATTR_MAXREG_COUNT
	.align		4
        /*002c*/ 	.byte	0x03, 0x1b
        /*002e*/ 	.short	0x00ff


	//----- nvinfo : EIATTR_MERCURY_ISA_VERSION
	.align		4
        /*0030*/ 	.byte	0x03, 0x5f
        /*0032*/ 	.short	0x0101


	//----- nvinfo : EIATTR_VRC_CTA_INIT_COUNT
	.align		4
        /*0034*/ 	.byte	0x02, 0x4a
	.zero		1
	.zero		1


	//----- nvinfo : EIATTR_EXIT_INSTR_OFFSETS
	.align		4
        /*0038*/ 	.byte	0x04, 0x1c
        /*003a*/ 	.short	(.L_97 - .L_96)


	//   ....[0]....
.L_96:
        /*003c*/ 	.word	0x00000070


	//   ....[1]....
        /*0040*/ 	.word	0x000000c0


	//----- nvinfo : EIATTR_CBANK_PARAM_SIZE
	.align		4
.L_97:
        /*0044*/ 	.byte	0x03, 0x19
        /*0046*/ 	.short	0x000c


	//----- nvinfo : EIATTR_PARAM_CBANK
	.align		4
        /*0048*/ 	.byte	0x04, 0x0a
        /*004a*/ 	.short	(.L_99 - .L_98)
	.align		4
.L_98:
        /*004c*/ 	.word	index@(.nv.constant0._Z4zeroIdEvPT_i)
        /*0050*/ 	.short	0x0380
        /*0052*/ 	.short	0x000c


	//----- nvinfo : EIATTR_SW_WAR
	.align		4
.L_99:
        /*0054*/ 	.byte	0x04, 0x36
        /*0056*/ 	.short	(.L_101 - .L_100)
.L_100:
        /*0058*/ 	.word	0x00000008
.L_101:


//--------------------- .nv.info._Z22spmv_csr_scalar_kernelId11texReaderDPEvPKT_PKiS5_iPS1_ --------------------------
	.section	.nv.info._Z22spmv_csr_scalar_kernelId11texReaderDPEvPKT_PKiS5_iPS1_,"",@"SHT_CUDA_INFO"
	.sectionflags	@""
	.align	4


	//----- nvinfo : EIATTR_CUDA_API_VERSION
	.align		4
        /*0000*/ 	.byte	0x04, 0x37
        /*0002*/ 	.short	(.L_103 - .L_102)
.L_102:
        /*0004*/ 	.word	0x00000082


	//----- nvinfo : EIATTR_KPARAM_INFO
	.align		4
.L_103:
        /*0008*/ 	.byte	0x04, 0x17
        /*000a*/ 	.short	(.L_105 - .L_104)
.L_104:
        /*000c*/ 	.word	0x00000000
        /*0010*/ 	.short	0x0004
        /*0012*/ 	.short	0x0020
        /*0014*/ 	.byte	0x00, 0xf0, 0x21, 0x00


	//----- nvinfo : EIATTR_KPARAM_INFO
	.align		4
.L_105:
        /*0018*/ 	.byte	0x04, 0x17
        /*001a*/ 	.short	(.L_107 - .L_106)
.L_106:
        /*001c*/ 	.word	0x00000000
        /*0020*/ 	.short	0x0003
        /*0022*/ 	.short	0x0018
        /*0024*/ 	.byte	0x00, 0xf0, 0x11, 0x00


	//----- nvinfo : EIATTR_KPARAM_INFO
	.align		4
.L_107:
        /*0028*/ 	.byte	0x04, 0x17
        /*002a*/ 	.short	(.L_109 - .L_108)
.L_108:
        /*002c*/ 	.word	0x00000000
        /*0030*/ 	.short	0x0002
        /*0032*/ 	.short	0x0010
        /*0034*/ 	.byte	0x00, 0xf0, 0x21, 0x00


	//----- nvinfo : EIATTR_KPARAM_INFO
	.align		4
.L_109:
        /*0038*/ 	.byte	0x04, 0x17
        /*003a*/ 	.short	(.L_111 - .L_110)
.L_110:
        /*003c*/ 	.word	0x00000000
        /*0040*/ 	.short	0x0001
        /*0042*/ 	.short	0x0008
        /*0044*/ 	.byte	0x00, 0xf0, 0x21, 0x00


	//----- nvinfo : EIATTR_KPARAM_INFO
	.align		4
.L_111:
        /*0048*/ 	.byte	0x04, 0x17
        /*004a*/ 	.short	(.L_113 - .L_112)
.L_112:
        /*004c*/ 	.word	0x00000000
        /*0050*/ 	.short	0x0000
        /*0052*/ 	.short	0x0000
        /*0054*/ 	.byte	0x00, 0xf0, 0x21, 0x00


	//----- nvinfo : EIATTR_SPARSE_MMA_MASK
	.align		4
.L_113:
        /*0058*/ 	.byte	0x03, 0x50
        /*005a*/ 	.short	0x0000


	//----- nvinfo : EIATTR_MAXREG_COUNT
	.align		4
        /*005c*/ 	.byte	0x03, 0x1b
        /*005e*/ 	.short	0x00ff


	//----- nvinfo : EIATTR_MERCURY_ISA_VERSION
	.align		4
        /*0060*/ 	.byte	0x03, 0x5f
        /*0062*/ 	.short	0x0101


	//----- nvinfo : EIATTR_VRC_CTA_INIT_COUNT
	.align		4
        /*0064*/ 	.byte	0x02, 0x4a
	.zero		1
	.zero		1


	//----- nvinfo : EIATTR_EXIT_INSTR_OFFSETS
	.align		4
        /*0068*/ 	.byte	0x04, 0x1c
        /*006a*/ 	.short	(.L_115 - .L_114)


	//   ....[0]....
.L_114:
        /*006c*/ 	.word	0x00000070


	//   ....[1]....
        /*0070*/ 	.word	0x00000730


	//----- nvinfo : EIATTR_CRS_STACK_SIZE
	.align		4
.L_115:
        /*0074*/ 	.byte	0x04, 0x1e
        /*0076*/ 	.short	(.L_117 - .L_116)
.L_116:
        /*0078*/ 	.word	0x00000000


	//----- nvinfo : EIATTR_CBANK_PARAM_SIZE
	.align		4
.L_117:
        /*007c*/ 	.byte	0x03, 0x19
        /*007e*/ 	.short	0x0028


	//----- nvinfo : EIATTR_PARAM_CBANK
	.align		4
        /*0080*/ 	.byte	0x04, 0x0a
        /*0082*/ 	.short	(.L_119 - .L_118)
	.align		4
.L_118:
        /*0084*/ 	.word	index@(.nv.constant0._Z22spmv_csr_scalar_kernelId11texReaderDPEvPKT_PKiS5_iPS1_)
        /*0088*/ 	.short	0x0380
        /*008a*/ 	.short	0x0028


	//----- nvinfo : EIATTR_SW_WAR
	.align		4
.L_119:
        /*008c*/ 	.byte	0x04, 0x36
        /*008e*/ 	.short	(.L_121 - .L_120)
.L_120:
        /*0090*/ 	.word	0x00000008


	//----- nvinfo : EIATTR_BINDLESS_TEXTURE_BANK
	.align		4
.L_121:
        /*0094*/ 	.byte	0x02, 0x15
	.zero		1
	.zero		1


	//----- nvinfo : EIATTR_BINDLESS_SURFACE_BANK
	.align		4
        /*0098*/ 	.byte	0x02, 0x16
	.zero		1
	.zero		1


//--------------------- .nv.info._Z20spmv_ellpackr_kernelIf11texReaderSPEvPKT_PKiS5_iPS1_ --------------------------
	.section	.nv.info._Z20spmv_ellpackr_kernelIf11texReaderSPEvPKT_PKiS5_iPS1_,"",@"SHT_CUDA_INFO"
	.sectionflags	@""
	.align	4


	//----- nvinfo : EIATTR_CUDA_API_VERSION
	.align		4
        /*0000*/ 	.byte	0x04, 0x37
        /*0002*/ 	.short	(.L_123 - .L_122)
.L_122:
        /*0004*/ 	.word	0x00000082


	//----- nvinfo : EIATTR_KPARAM_INFO
	.align		4
.L_123:
        /*0008*/ 	.byte	0x04, 0x17
        /*000a*/ 	.short	(.L_125 - .L_124)
.L_124:
        /*000c*/ 	.word	0x00000000
        /*0010*/ 	.short	0x0004
        /*0012*/ 	.short	0x0020
        /*0014*/ 	.byte	0x00, 0xf0, 0x21, 0x00


	//----- nvinfo : EIATTR_KPARAM_INFO
	.align		4
.L_125:
        /*0018*/ 	.byte	0x04, 0x17
        /*001a*/ 	.short	(.L_127 - .L_126)
.L_126:
        /*001c*/ 	.word	0x00000000
        /*0020*/ 	.short	0x0003
        /*0022*/ 	.short	0x0018
        /*0024*/ 	.byte	0x00, 0xf0, 0x11, 0x00


	//----- nvinfo : EIATTR_KPARAM_INFO
	.align		4
.L_127:
        /*0028*/ 	.byte	0x04, 0x17
        /*002a*/ 	.short	(.L_129 - .L_128)
.L_128:
        /*002c*/ 	.word	0x00000000
        /*0030*/ 	.short	0x0002
        /*0032*/ 	.short	0x0010
        /*0034*/ 	.byte	0x00, 0xf0, 0x21, 0x00


	//----- nvinfo : EIATTR_KPARAM_INFO
	.align		4
.L_129:
        /*0038*/ 	.byte	0x04, 0x17
        /*003a*/ 	.short	(.L_131 - .L_130)
.L_130:
        /*003c*/ 	.word	0x00000000
        /*0040*/ 	.short	0x0001
        /*0042*/ 	.short	0x0008
        /*0044*/ 	.byte	0x00, 0xf0, 0x21, 0x00


	//----- nvinfo : EIATTR_KPARAM_INFO
	.align		4
.L_131:
        /*0048*/ 	.byte	0x04, 0x17
        /*004a*/ 	.short	(.L_133 - .L_132)
.L_132:
        /*004c*/ 	.word	0x00000000
        /*0050*/ 	.short	0x0000
        /*0052*/ 	.short	0x0000
        /*0054*/ 	.byte	0x00, 0xf0, 0x21, 0x00


	//----- nvinfo : EIATTR_SPARSE_MMA_MASK
	.align		4
.L_133:
        /*0058*/ 	.byte	0x03, 0x50
        /*005a*/ 	.short	0x0000


	//----- nvinfo : EIATTR_MAXREG_COUNT
	.align		4
        /*005c*/ 	.byte	0x03, 0x1b
        /*005e*/ 	.short	0x00ff


	//----- nvinfo : EIATTR_MERCURY_ISA_VERSION
	.align		4
        /*0060*/ 	.byte	0x03, 0x5f
        /*0062*/ 	.short	0x0101


	//----- nvinfo : EIATTR_VRC_CTA_INIT_COUNT
	.align		4
        /*0064*/ 	.byte	0x02, 0x4a
	.zero		1
	.zero		1


	//----- nvinfo : EIATTR_EXIT_INSTR_OFFSETS
	.align		4
        /*0068*/ 	.byte	0x04, 0x1c
        /*006a*/ 	.short	(.L_135 - .L_134)


	//   ....[0]....
.L_134:
        /*006c*/ 	.word	0x00000070


	//   ....[1]....
        /*0070*/ 	.word	0x000006b0


	//----- nvinfo : EIATTR_CRS_STACK_SIZE
	.align		4
.L_135:
        /*0074*/ 	.byte	0x04, 0x1e
        /*0076*/ 	.short	(.L_137 - .L_136)
.L_136:
        /*0078*/ 	.word	0x00000000


	//----- nvinfo : EIATTR_CBANK_PARAM_SIZE
	.align		4
.L_137:
        /*007c*/ 	.byte	0x03, 0x19
        /*007e*/ 	.short	0x0028


	//----- nvinfo : EIATTR_PARAM_CBANK
	.align		4
        /*0080*/ 	.byte	0x04, 0x0a
        /*0082*/ 	.short	(.L_139 - .L_138)
	.align		4
.L_138:
        /*0084*/ 	.word	index@(.nv.constant0._Z20spmv_ellpackr_kernelIf11texReaderSPEvPKT_PKiS5_iPS1_)
        /*0088*/ 	.short	0x0380
        /*008a*/ 	.short	0x0028


	//----- nvinfo : EIATTR_SW_WAR
	.align		4
.L_139:
        /*008c*/ 	.byte	0x04, 0x36
        /*008e*/ 	.short	(.L_141 - .L_140)
.L_140:
        /*0090*/ 	.word	0x00000008


	//----- nvinfo : EIATTR_BINDLESS_TEXTURE_BANK
	.align		4
.L_141:
        /*0094*/ 	.byte	0x02, 0x15
	.zero		1
	.zero		1


	//----- nvinfo : EIATTR_BINDLESS_SURFACE_BANK
	.align		4
        /*0098*/ 	.byte	0x02, 0x16
	.zero		1
	.zero		1


//--------------------- .nv.info._Z22spmv_csr_vector_kernelIf11texReaderSPEvPKT_PKiS5_iPS1_ --------------------------
	.section	.nv.info._Z22spmv_csr_vector_kernelIf11texReaderSPEvPKT_PKiS5_iPS1_,"",@"SHT_CUDA_INFO"
	.sectionflags	@""
	.align	4


	//----- nvinfo : EIATTR_CUDA_API_VERSION
	.align		4
        /*0000*/ 	.byte	0x04, 0x37
        /*0002*/ 	.short	(.L_143 - .L_142)
.L_142:
        /*0004*/ 	.word	0x00000082


	//----- nvinfo : EIATTR_KPARAM_INFO
	.align		4
.L_143:
        /*0008*/ 	.byte	0x04, 0x17
        /*000a*/ 	.short	(.L_145 - .L_144)
.L_144:
        /*000c*/ 	.word	0x00000000
        /*0010*/ 	.short	0x0004
        /*0012*/ 	.short	0x0020
        /*0014*/ 	.byte	0x00, 0xf0, 0x21, 0x00


	//----- nvinfo : EIATTR_KPARAM_INFO
	.align		4
.L_145:
        /*0018*/ 	.byte	0x04, 0x17
        /*001a*/ 	.short	(.L_147 - .L_146)
.L_146:
        /*001c*/ 	.word	0x00000000
        /*0020*/ 	.short	0x0003
        /*0022*/ 	.short	0x0018
        /*0024*/ 	.byte	0x00, 0xf0, 0x11, 0x00


	//----- nvinfo : EIATTR_KPARAM_INFO
	.align		4
.L_147:
        /*0028*/ 	.byte	0x04, 0x17
        /*002a*/ 	.short	(.L_149 - .L_148)
.L_148:
        /*002c*/ 	.word	0x00000000
        /*0030*/ 	.short	0x0002
        /*0032*/ 	.short	0x0010
        /*0034*/ 	.byte	0x00, 0xf0, 0x21, 0x00


	//----- nvinfo : EIATTR_KPARAM_INFO
	.align		4
.L_149:
        /*0038*/ 	.byte	0x04, 0x17
        /*003a*/ 	.short	(.L_151 - .L_150)
.L_150:
        /*003c*/ 	.word	0x00000000
        /*0040*/ 	.short	0x0001
        /*0042*/ 	.short	0x0008
        /*0044*/ 	.byte	0x00, 0xf0, 0x21, 0x00


	//----- nvinfo : EIATTR_KPARAM_INFO
	.align		4
.L_151:
        /*0048*/ 	.byte	0x04, 0x17
        /*004a*/ 	.short	(.L_153 - .L_152)
.L_152:
        /*004c*/ 	.word	0x00000000
        /*0050*/ 	.short	0x0000
        /*0052*/ 	.short	0x0000
        /*0054*/ 	.byte	0x00, 0xf0, 0x21, 0x00


	//----- nvinfo : EIATTR_SPARSE_MMA_MASK
	.align		4
.L_153:
        /*0058*/ 	.byte	0x03, 0x50
        /*005a*/ 	.short	0x0000


	//----- nvinfo : EIATTR_MAXREG_COUNT
	.align		4
        /*005c*/ 	.byte	0x03, 0x1b
        /*005e*/ 	.short	0x00ff


	//----- nvinfo : EIATTR_MERCURY_ISA_VERSION
	.align		4
        /*0060*/ 	.byte	0x03, 0x5f
        /*0062*/ 	.short	0x0101


	//----- nvinfo : EIATTR_INT_WARP_WIDE_INSTR_OFFSETS
	.align		4
        /*0064*/ 	.byte	0x04, 0x31
        /*0066*/ 	.short	(.L_155 - .L_154)


	//   ....[0]....
.L_154:
        /*0068*/ 	.word	0x00000580


	//----- nvinfo : EIATTR_VRC_CTA_INIT_COUNT
	.align		4
.L_155:
        /*006c*/ 	.byte	0x02, 0x4a
	.zero		1
	.zero		1


	//----- nvinfo : EIATTR_EXIT_INSTR_OFFSETS
	.align		4
        /*0070*/ 	.byte	0x04, 0x1c
        /*0072*/ 	.short	(.L_157 - .L_156)


	//   ....[0]....
.L_156:
        /*0074*/ 	.word	0x00000200


	//   ....[1]....
        /*0078*/ 	.word	0x00000930


	//   ....[2]....
        /*007c*/ 	.word	0x00000980


	//----- nvinfo : EIATTR_CRS_STACK_SIZE
	.align		4
.L_157:
        /*0080*/ 	.byte	0x04, 0x1e
        /*0082*/ 	.short	(.L_159 - .L_158)
.L_158:
        /*0084*/ 	.word	0x00000000


	//----- nvinfo : EIATTR_CBANK_PARAM_SIZE
	.align		4
.L_159:
        /*0088*/ 	.byte	0x03, 0x19
        /*008a*/ 	.short	0x0028


	//----- nvinfo : EIATTR_PARAM_CBANK
	.align		4
        /*008c*/ 	.byte	0x04, 0x0a
        /*008e*/ 	.short	(.L_161 - .L_160)
	.align		4
.L_160:
        /*0090*/ 	.word	index@(.nv.constant0._Z22spmv_csr_vector_kernelIf11texReaderSPEvPKT_PKiS5_iPS1_)
        /*0094*/ 	.short	0x0380
        /*0096*/ 	.short	0x0028


	//----- nvinfo : EIATTR_SW_WAR
	.align		4
.L_161:
        /*0098*/ 	.byte	0x04, 0x36
        /*009a*/ 	.short	(.L_163 - .L_162)
.L_162:
        /*009c*/ 	.word	0x00000008


	//----- nvinfo : EIATTR_BINDLESS_TEXTURE_BANK
	.align		4
.L_163:
        /*00a0*/ 	.byte	0x02, 0x15
	.zero		1
	.zero		1


	//----- nvinfo : EIATTR_BINDLESS_SURFACE_BANK
	.align		4
        /*00a4*/ 	.byte	0x02, 0x16
	.zero		1
	.zero		1


//--------------------- .nv.info._Z4zeroIfEvPT_i  --------------------------
	.section	.nv.info._Z4zeroIfEvPT_i,"",@"SHT_CUDA_INFO"
	.sectionflags	@""
	.align	4


	//----- nvinfo : EIATTR_CUDA_API_VERSION
	.align		4
        /*0000*/ 	.byte	0x04, 0x37
        /*0002*/ 	.short	(.L_165 - .L_164)
.L_164:
        /*0004*/ 	.word	0x00000082


	//----- nvinfo : EIATTR_KPARAM_INFO
	.align		4
.L_165:
        /*0008*/ 	.byte	0x04, 0x17
        /*000a*/ 	.short	(.L_167 - .L_166)
.L_166:
        /*000c*/ 	.word	0x00000000
        /*0010*/ 	.short	0x0001
        /*0012*/ 	.short	0x0008
        /*0014*/ 	.byte	0x00, 0xf0, 0x11, 0x00


	//----- nvinfo : EIATTR_KPARAM_INFO
	.align		4
.L_167:
        /*0018*/ 	.byte	0x04, 0x17
        /*001a*/ 	.short	(.L_169 - .L_168)
.L_168:
        /*001c*/ 	.word	0x00000000
        /*0020*/ 	.short	0x0000
        /*0022*/ 	.short	0x0000
        /*0024*/ 	.byte	0x00, 0xf0, 0x21, 0x00


	//----- nvinfo : EIATTR_SPARSE_MMA_MASK
	.align		4
.L_169:
        /*0028*/ 	.byte	0x03, 0x50
        /*002a*/ 	.short	0x0000


	//----- nvinfo : EIATTR_MAXREG_COUNT
	.align		4
        /*002c*/ 	.byte	0x03, 0x1b
        /*002e*/ 	.short	0x00ff


	//----- nvinfo : EIATTR_MERCURY_ISA_VERSION
	.align		4
        /*0030*/ 	.byte	0x03, 0x5f
        /*0032*/ 	.short	0x0101


	//----- nvinfo : EIATTR_VRC_CTA_INIT_COUNT
	.align		4
        /*0034*/ 	.byte	0x02, 0x4a
	.zero		1
	.zero		1


	//----- nvinfo : EIATTR_EXIT_INSTR_OFFSETS
	.align		4
        /*0038*/ 	.byte	0x04, 0x1c
        /*003a*/ 	.short	(.L_171 - .L_170)


	//   ....[0]....
.L_170:
        /*003c*/ 	.word	0x00000070


	//   ....[1]....
        /*0040*/ 	.word	0x000000c0


	//----- nvinfo : EIATTR_CBANK_PARAM_SIZE
	.align		4
.L_171:
        /*0044*/ 	.byte	0x03, 0x19
        /*0046*/ 	.short	0x000c


	//----- nvinfo : EIATTR_PARAM_CBANK
	.align		4
        /*0048*/ 	.byte	0x04, 0x0a
        /*004a*/ 	.short	(.L_173 - .L_172)
	.align		4
.L_172:
        /*004c*/ 	.word	index@(.nv.constant0._Z4zeroIfEvPT_i)
        /*0050*/ 	.short	0x0380
        /*0052*/ 	.short	0x000c


	//----- nvinfo : EIATTR_SW_WAR
	.align		4
.L_173:
        /*0054*/ 	.byte	0x04, 0x36
        /*0056*/ 	.short	(.L_175 - .L_174)
.L_174:
        /*0058*/ 	.word	0x00000008
.L_175:


//--------------------- .nv.info._Z22spmv_csr_scalar_kernelIf11texReaderSPEvPKT_PKiS5_iPS1_ --------------------------
	.section	.nv.info._Z22spmv_csr_scalar_kernelIf11texReaderSPEvPKT_PKiS5_iPS1_,"",@"SHT_CUDA_INFO"
	.sectionflags	@""
	.align	4


	//----- nvinfo : EIATTR_CUDA_API_VERSION
	.align		4
        /*0000*/ 	.byte	0x04, 0x37
        /*0002*/ 	.short	(.L_177 - .L_176)
.L_176:
        /*0004*/ 	.word	0x00000082


	//----- nvinfo : EIATTR_KPARAM_INFO
	.align		4
.L_177:
        /*0008*/ 	.byte	0x04, 0x17
        /*000a*/ 	.short	(.L_179 - .L_178)
.L_178:
        /*000c*/ 	.word	0x00000000
        /*0010*/ 	.short	0x0004
        /*0012*/ 	.short	0x0020
        /*0014*/ 	.byte	0x00, 0xf0, 0x21, 0x00


	//----- nvinfo : EIATTR_KPARAM_INFO
	.align		4
.L_179:
        /*0018*/ 	.byte	0x04, 0x17
        /*001a*/ 	.short	(.L_181 - .L_180)
.L_180:
        /*001c*/ 	.word	0x00000000
        /*0020*/ 	.short	0x0003
        /*0022*/ 	.short	0x0018
        /*0024*/ 	.byte	0x00, 0xf0, 0x11, 0x00


	//----- nvinfo : EIATTR_KPARAM_INFO
	.align		4
.L_181:
        /*0028*/ 	.byte	0x04, 0x17
        /*002a*/ 	.short	(.L_183 - .L_182)
.L_182:
        /*002c*/ 	.word	0x00000000
        /*0030*/ 	.short	0x0002
        /*0032*/ 	.short	0x0010
        /*0034*/ 	.byte	0x00, 0xf0, 0x21, 0x00


	//----- nvinfo : EIATTR_KPARAM_INFO
	.align		4
.L_183:
        /*0038*/ 	.byte	0x04, 0x17
        /*003a*/ 	.short	(.L_185 - .L_184)
.L_184:
        /*003c*/ 	.word	0x00000000
        /*0040*/ 	.short	0x0001
        /*0042*/ 	.short	0x0008
        /*0044*/ 	.byte	0x00, 0xf0, 0x21, 0x00


	//----- nvinfo : EIATTR_KPARAM_INFO
	.align		4
.L_185:
        /*0048*/ 	.byte	0x04, 0x17
        /*004a*/ 	.short	(.L_187 - .L_186)
.L_186:
        /*004c*/ 	.word	0x00000000
        /*0050*/ 	.short	0x0000
        /*0052*/ 	.short	0x0000
        /*0054*/ 	.byte	0x00, 0xf0, 0x21, 0x00


	//----- nvinfo : EIATTR_SPARSE_MMA_MASK
	.align		4
.L_187:
        /*0058*/ 	.byte	0x03, 0x50
        /*005a*/ 	.short	0x0000


	//----- nvinfo : EIATTR_MAXREG_COUNT
	.align		4
        /*005c*/ 	.byte	0x03, 0x1b
        /*005e*/ 	.short	0x00ff


	//----- nvinfo : EIATTR_MERCURY_ISA_VERSION
	.align		4
        /*0060*/ 	.byte	0x03, 0x5f
        /*0062*/ 	.short	0x0101


	//----- nvinfo : EIATTR_VRC_CTA_INIT_COUNT
	.align		4
        /*0064*/ 	.byte	0x02, 0x4a
	.zero		1
	.zero		1


	//----- nvinfo : EIATTR_EXIT_INSTR_OFFSETS
	.align		4
        /*0068*/ 	.byte	0x04, 0x1c
        /*006a*/ 	.short	(.L_189 - .L_188)


	//   ....[0]....
.L_188:
        /*006c*/ 	.word	0x00000070


	//   ....[1]....
        /*0070*/ 	.word	0x000006d0


	//----- nvinfo : EIATTR_CRS_STACK_SIZE
	.align		4
.L_189:
        /*0074*/ 	.byte	0x04, 0x1e
        /*0076*/ 	.short	(.L_191 - .L_190)
.L_190:
        /*0078*/ 	.word	0x00000000


	//----- nvinfo : EIATTR_CBANK_PARAM_SIZE
	.align		4
.L_191:
        /*007c*/ 	.byte	0x03, 0x19
        /*007e*/ 	.short	0x0028


	//----- nvinfo : EIATTR_PARAM_CBANK
	.align		4
        /*0080*/ 	.byte	0x04, 0x0a
        /*0082*/ 	.short	(.L_193 - .L_192)
	.align		4
.L_192:
        /*0084*/ 	.word	index@(.nv.constant0._Z22spmv_csr_scalar_kernelIf11texReaderSPEvPKT_PKiS5_iPS1_)
        /*0088*/ 	.short	0x0380
        /*008a*/ 	.short	0x0028


	//----- nvinfo : EIATTR_SW_WAR
	.align		4
.L_193:
        /*008c*/ 	.byte	0x04, 0x36
        /*008e*/ 	.short	(.L_195 - .L_194)
.L_194:
        /*0090*/ 	.word	0x00000008


	//----- nvinfo : EIATTR_BINDLESS_TEXTURE_BANK
	.align		4
.L_195:
        /*0094*/ 	.byte	0x02, 0x15
	.zero		1
	.zero		1


	//----- nvinfo : EIATTR_BINDLESS_SURFACE_BANK
	.align		4
        /*0098*/ 	.byte	0x02, 0x16
	.zero		1
	.zero		1


//--------------------- .nv.callgraph             --------------------------
	.section	.nv.callgraph,"",@"SHT_CUDA_CALLGRAPH"
	.align	4
	.sectionentsize	8
	.align		4
        /*0000*/ 	.word	0x00000000
	.align		4
        /*0004*/ 	.word	0xffffffff
	.align		4
        /*0008*/ 	.word	0x00000000
	.align		4
        /*000c*/ 	.word	0xfffffffe
	.align		4
        /*0010*/ 	.word	0x00000000
	.align		4
        /*0014*/ 	.word	0xfffffffd
	.align		4
        /*0018*/ 	.word	0x00000000
	.align		4
        /*001c*/ 	.word	0xfffffffc


//--------------------- .nv.constant0._Z20spmv_ellpackr_kernelId11texReaderDPEvPKT_PKiS5_iPS1_ --------------------------
	.section	.nv.constant0._Z20spmv_ellpackr_kernelId11texReaderDPEvPKT_PKiS5_iPS1_,"a",@progbits
	.sectionflags	@""
	.align	4
.nv.constant0._Z20spmv_ellpackr_kernelId11texReaderDPEvPKT_PKiS5_iPS1_:
	.zero		944
	.align		4
        /*03b0*/ 	.word	[20@lo(0x0)=vecTexD]


//--------------------- .nv.constant0._Z22spmv_csr_vector_kernelId11texReaderDPEvPKT_PKiS5_iPS1_ --------------------------
	.section	.nv.constant0._Z22spmv_csr_vector_kernelId11texReaderDPEvPKT_PKiS5_iPS1_,"a",@progbits
	.sectionflags	@""
	.align	4
.nv.constant0._Z22spmv_csr_vector_kernelId11texReaderDPEvPKT_PKiS5_iPS1_:
	.zero		944
	.align		4
        /*03b0*/ 	.word	[20@lo(0x0)=vecTexD]


//--------------------- .nv.constant0._Z22spmv_csr_scalar_kernelId11texReaderDPEvPKT_PKiS5_iPS1_ --------------------------
	.section	.nv.constant0._Z22spmv_csr_scalar_kernelId11texReaderDPEvPKT_PKiS5_iPS1_,"a",@progbits
	.sectionflags	@""
	.align	4
.nv.constant0._Z22spmv_csr_scalar_kernelId11texReaderDPEvPKT_PKiS5_iPS1_:
	.zero		944
	.align		4
        /*03b0*/ 	.word	[20@lo(0x0)=vecTexD]


//--------------------- .nv.constant0._Z20spmv_ellpackr_kernelIf11texReaderSPEvPKT_PKiS5_iPS1_ --------------------------
	.section	.nv.constant0._Z20spmv_ellpackr_kernelIf11texReaderSPEvPKT_PKiS5_iPS1_,"a",@progbits
	.sectionflags	@""
	.align	4
.nv.constant0._Z20spmv_ellpackr_kernelIf11texReaderSPEvPKT_PKiS5_iPS1_:
	.zero		944
	.align		4
        /*03b0*/ 	.word	[20@lo(0x0)=vecTex]


//--------------------- .nv.constant0._Z22spmv_csr_vector_kernelIf11texReaderSPEvPKT_PKiS5_iPS1_ --------------------------
	.section	.nv.constant0._Z22spmv_csr_vector_kernelIf11texReaderSPEvPKT_PKiS5_iPS1_,"a",@progbits
	.sectionflags	@""
	.align	4
.nv.constant0._Z22spmv_csr_vector_kernelIf11texReaderSPEvPKT_PKiS5_iPS1_:
	.zero		944
	.align		4
        /*03b0*/ 	.word	[20@lo(0x0)=vecTex]


//--------------------- .nv.constant0._Z22spmv_csr_scalar_kernelIf11texReaderSPEvPKT_PKiS5_iPS1_ --------------------------
	.section	.nv.constant0._Z22spmv_csr_scalar_kernelIf11texReaderSPEvPKT_PKiS5_iPS1_,"a",@progbits
	.sectionflags	@""
	.align	4
.nv.constant0._Z22spmv_csr_scalar_kernelIf11texReaderSPEvPKT_PKiS5_iPS1_:
	.zero		944
	.align		4
        /*03b0*/ 	.word	[20@lo(0x0)=vecTex]


//--------------------- .text._Z20spmv_ellpackr_kernelId11texReaderDPEvPKT_PKiS5_iPS1_ --------------------------
	.section	.text._Z20spmv_ellpackr_kernelId11texReaderDPEvPKT_PKiS5_iPS1_,"ax",@progbits
	.align	128
.text._Z20spmv_ellpackr_kernelId11texReaderDPEvPKT_PKiS5_iPS1_:
        .type           _Z20spmv_ellpackr_kernelId11texReaderDPEvPKT_PKiS5_iPS1_,@function
        .size           _Z20spmv_ellpackr_kernelId11texReaderDPEvPKT_PKiS5_iPS1_,(.L_x_68 - _Z20spmv_ellpackr_kernelId11texReaderDPEvPKT_PKiS5_iPS1_)
        .other          _Z20spmv_ellpackr_kernelId11texReaderDPEvPKT_PKiS5_iPS1_,@"STO_CUDA_ENTRY STV_DEFAULT"
_Z20spmv_ellpackr_kernelId11texReaderDPEvPKT_PKiS5_iPS1_:
[----:B------:R-:W-:Y:S01]  /*0000*/  LDC R1, c[0x0][0x37c] ;  /* 0x0000df00ff017b82 */ /* 0x000fe20000000800 */
[----:B------:R-:W0:Y:S07]  /*0010*/  S2R R2, SR_TID.X ;  /* 0x0000000000027919 */ /* 0x000e2e0000002100 */
[----:B------:R-:W0:Y:S08]  /*0020*/  S2UR UR4, SR_CTAID.X ;  /* 0x00000000000479c3 */ /* 0x000e300000002500 */
[----:B------:R-:W0:Y:S08]  /*0030*/  LDC R3, c[0x0][0x360] ;  /* 0x0000d800ff037b82 */ /* 0x000e300000000800 */
[----:B------:R-:W1:Y:S01]  /*0040*/  LDC R0, c[0x0][0x398] ;  /* 0x0000e600ff007b82 */ /* 0x000e620000000800 */
[----:B0-----:R-:W-:-:S05]  /*0050*/  IMAD R3, R3, UR4, R2 ;  /* 0x0000000403037c24 */ /* 0x001fca000f8e0202 */
[----:B-1----:R-:W-:-:S13]  /*0060*/  ISETP.GE.AND P0, PT, R3, R0, PT ;  /* 0x000000000300720c */ /* 0x002fda0003f06270 */
[----:B------:R-:W-:Y:S05]  /*0070*/  @P0 EXIT ;  /* 0x000000000000094d */ /* 0x000fea0003800000 */
[----:B------:R-:W0:Y:S01]  /*0080*/  LDC.64 R6, c[0x0][0x390] ;  /* 0x0000e400ff067b82 */ /* 0x000e220000000a00 */
[----:B------:R-:W1:Y:S01]  /*0090*/  LDCU.64 UR6, c[0x0][0x358] ;  /* 0x00006b00ff0677ac */ /* 0x000e620008000a00 */
[----:B0-----:R-:W-:-:S05]  /*00a0*/  IMAD.WIDE R6, R3, 0x4, R6 ;  /* 0x0000000403067825 */ /* 0x001fca00078e0206 */
[----:B-1----:R-:W2:Y:S01]  /*00b0*/  LDG.E R2, desc[UR6][R6.64] ;  /* 0x0000000606027981 */ /* 0x002ea2000c1e1900 */
[----:B------:R-:W-:Y:S01]  /*00c0*/  BSSY.RECONVERGENT B2, `(.L_x_0) ;  /* 0x0000061000027945 */ /* 0x000fe20003800200 */
[----:B------:R-:W-:Y:S02]  /*00d0*/  SHF.R.S32.HI R4, RZ, 0x1f, R3 ;  /* 0x0000001fff047819 */ /* 0x000fe40000011403 */
[----:B--2---:R-:W-:-:S13]  /*00e0*/  ISETP.GT.AND P0, PT, R2, RZ, PT ;  /* 0x000000ff0200720c */ /* 0x004fda0003f04270 */
[----:B------:R-:W-:Y:S05]  /*00f0*/  @!P0 BRA `(.L_x_1) ;  /* 0x0000000400708947 */ /* 0x000fea0003800000 */
[----:B------:R-:W0:Y:S01]  /*0100*/  LDC.64 R12, c[0x0][0x380] ;  /* 0x0000e000ff0c7b82 */ /* 0x000e220000000a00 */
[----:B------:R-:W-:Y:S01]  /*0110*/  ISETP.GT.AND P0, PT, R2, RZ, PT ;  /* 0x000000ff0200720c */ /* 0x000fe20003f04270 */
[----:B------:R-:W-:Y:S01]  /*0120*/  BSSY.RECONVERGENT B1, `(.L_x_2) ;  /* 0x0000058000017945 */ /* 0x000fe20003800200 */
[----:B------:R-:W-:-:S03]  /*0130*/  SHF.L.U32 R5, R4, 0x3, RZ ;  /* 0x0000000304057819 */ /* 0x000fc600000006ff */
[----:B------:R-:W-:Y:S01]  /*0140*/  BSSY.RELIABLE B0, `(.L_x_3) ;  /* 0x000004a000007945 */ /* 0x000fe20003800100 */
[----:B------:R-:W-:Y:S01]  /*0150*/  IMAD.MOV.U32 R29, RZ, RZ, RZ ;  /* 0x000000ffff1d7224 */ /* 0x000fe200078e00ff */
[----:B------:R-:W-:Y:S01]  /*0160*/  CS2R R6, SRZ ;  /* 0x0000000000067805 */ /* 0x000fe2000001ff00 */
[----:B------:R-:W1:Y:S01]  /*0170*/  LDC.64 R14, c[0x0][0x388] ;  /* 0x0000e200ff0e7b82 */ /* 0x000e620000000a00 */
[----:B0-----:R-:W-:-:S05]  /*0180*/  IMAD.WIDE.U32 R12, R3, 0x8, R12 ;  /* 0x00000008030c7825 */ /* 0x001fca00078e000c */
[----:B------:R-:W-:Y:S01]  /*0190*/  IADD3 R13, PT, PT, R13, R5, RZ ;  /* 0x000000050d0d7210 */ /* 0x000fe20007ffe0ff */
[----:B-1----:R-:W-:Y:S01]  /*01a0*/  IMAD.WIDE R14, R3, 0x4, R14 ;  /* 0x00000004030e7825 */ /* 0x002fe200078e020e */
[----:B------:R-:W-:Y:S06]  /*01b0*/  @!P0 BRA `(.L_x_4) ;  /* 0x0000000400088947 */ /* 0x000fec0003800000 */
[----:B------:R-:W-:Y:S01]  /*01c0*/  IADD3 R5, PT, PT, R2, -R29, RZ ;  /* 0x8000001d02057210 */ /* 0x000fe20007ffe0ff */
[----:B------:R-:W-:Y:S01]  /*01d0*/  BSSY.RECONVERGENT B3, `(.L_x_5) ;  /* 0x0000025000037945 */ /* 0x000fe20003800200 */
[----:B------:R-:W-:Y:S02]  /*01e0*/  PLOP3.LUT P0, PT, PT, PT, PT, 0x80, 0x8 ;  /* 0x000000000008781c */ /* 0x000fe40003f0f070 */
[----:B------:R-:W-:-:S13]  /*01f0*/  ISETP.GT.AND P1, PT, R5, 0x3, PT ;  /* 0x000000030500780c */ /* 0x000fda0003f24270 */
[----:B------:R-:W-:Y:S05]  /*0200*/  @!P1 BRA `(.L_x_6) ;  /* 0x0000000000849947 */ /* 0x000fea0003800000 */
[----:B------:R-:W-:Y:S01]  /*0210*/  PLOP3.LUT P0, PT, PT, PT, PT, 0x8, 0x80 ;  /* 0x000000000080781c */ /* 0x000fe20003f0e170 */
[----:B------:R-:W-:-:S12]  /*0220*/  VIADD R5, R2, 0xfffffffd ;  /* 0xfffffffd02057836 */ /* 0x000fd80000000000 */
.L_x_7:
[----:B------:R-:W2:Y:S01]  /*0230*/  LDG.E R22, desc[UR6][R14.64] ;  /* 0x000000060e167981 */ /* 0x000ea2000c1e1900 */
[C---:B------:R-:W-:Y:S01]  /*0240*/  IMAD.WIDE R16, R0.reuse, 0x4, R14 ;  /* 0x0000000400107825 */ /* 0x040fe200078e020e */
[----:B------:R-:W2:Y:S02]  /*0250*/  LDCU UR4, c[0x0][0x3b0] ;  /* 0x00007600ff0477ac */ /* 0x000ea40008000800 */
[----:B------:R-:W3:Y:S01]  /*0260*/  LDG.E.64 R20, desc[UR6][R12.64] ;  /* 0x000000060c147981 */ /* 0x000ee2000c1e1b00 */
[----:B------:R-:W-:-:S03]  /*0270*/  IMAD.WIDE R26, R0, 0x4, R16 ;  /* 0x00000004001a7825 */ /* 0x000fc600078e0210 */
[----:B------:R-:W4:Y:S04]  /*0280*/  LDG.E R18, desc[UR6][R16.64] ;  /* 0x0000000610127981 */ /* 0x000f28000c1e1900 */
[----:B------:R-:W3:Y:S01]  /*0290*/  LDG.E R28, desc[UR6][R26.64] ;  /* 0x000000061a1c7981 */ /* 0x000ee2000c1e1900 */
[----:B------:R-:W-:-:S05]  /*02a0*/  IMAD.WIDE R8, R0, 0x4, R26 ;  /* 0x0000000400087825 */ /* 0x000fca00078e021a */
[----:B------:R-:W3:Y:S01]  /*02b0*/  LDG.E R10, desc[UR6][R8.64] ;  /* 0x00000006080a7981 */ /* 0x000ee2000c1e1900 */
[----:B------:R-:W-:Y:S02]  /*02c0*/  UMOV UR5, URZ ;  /* 0x000000ff00057c82 */ /* 0x000fe40008000000 */
[----:B--2---:R-:W5:Y:S01]  /*02d0*/  TLD.LZ RZ, R22, R22, UR4, 1D, 0x3 ;  /* 0x00ff04ff16167f66 */ /* 0x004f6200081e03ff */
[----:B----4-:R-:W5:Y:S01]  /*02e0*/  TLD.LZ RZ, R18, R18, UR4, 1D, 0x3 ;  /* 0x00ff04ff12127f66 */ /* 0x010f6200081e03ff */
[----:B---3--:R-:W5:Y:S01]  /*02f0*/  TLD.LZ RZ, R14, R28, UR4, 1D, 0x3 ;  /* 0x00ff04ff1c0e7f66 */ /* 0x008f6200081e03ff */
[----:B------:R-:W5:Y:S01]  /*0300*/  TLD.LZ RZ, R10, R10, UR4, 1D, 0x3 ;  /* 0x00ff04ff0a0a7f66 */ /* 0x000f6200081e03ff */
[----:B------:R-:W-:-:S05]  /*0310*/  IMAD.WIDE R24, R0, 0x8, R12 ;  /* 0x0000000800187825 */ /* 0x000fca00078e020c */
[----:B------:R0:W2:Y:S02]  /*0320*/  LDG.E.64 R16, desc[UR6][R24.64] ;  /* 0x0000000618107981 */ /* 0x0000a4000c1e1b00 */
[----:B0-----:R-:W-:-:S05]  /*0330*/  IMAD.WIDE R24, R0, 0x8, R24 ;  /* 0x0000000800187825 */ /* 0x001fca00078e0218 */
[----:B------:R-:W3:Y:S01]  /*0340*/  LDG.E.64 R12, desc[UR6][R24.64] ;  /* 0x00000006180c7981 */ /* 0x000ee2000c1e1b00 */
[----:B------:R-:W-:Y:S01]  /*0350*/  IMAD.WIDE R26, R0, 0x8, R24 ;  /* 0x00000008001a7825 */ /* 0x000fe200078e0218 */
[----:B------:R-:W-:-:S04]  /*0360*/  DEPBAR.LE SB5, 0x3 ;  /* 0x0000d0c00000791a */ /* 0x000fc80000000000 */
[----:B------:R-:W-:Y:S01]  /*0370*/  DFMA R20, R20, R22, R6 ;  /* 0x000000161414722b */ /* 0x000fe20000000006 */
[----:B------:R-:W4:Y:S01]  /*0380*/  LDG.E.64 R6, desc[UR6][R26.64] ;  /* 0x000000061a067981 */ /* 0x000f22000c1e1b00 */
[----:B------:R-:W-:-:S04]  /*0390*/  IADD3 R29, PT, PT, R29, 0x4, RZ ;  /* 0x000000041d1d7810 */ /* 0x000fc80007ffe0ff */
[----:B------:R-:W-:Y:S01]  /*03a0*/  ISETP.GE.AND P1, PT, R29, R5, PT ;  /* 0x000000051d00720c */ /* 0x000fe20003f26270 */
[----:B------:R-:W-:-:S04]  /*03b0*/  DEPBAR.LE SB5, 0x1 ;  /* 0x0000d0400000791a */ /* 0x000fc80000000000 */
[----:B--2---:R-:W-:-:S08]  /*03c0*/  DFMA R16, R16, R18, R20 ;  /* 0x000000121010722b */ /* 0x004fd00000000014 */
[----:B---3--:R-:W-:Y:S01]  /*03d0*/  DFMA R12, R12, R14, R16 ;  /* 0x0000000e0c0c722b */ /* 0x008fe20000000010 */
[----:B------:R-:W-:-:S07]  /*03e0*/  IMAD.WIDE R14, R0, 0x4, R8 ;  /* 0x00000004000e7825 */ /* 0x000fce00078e0208 */
[----:B----45:R-:W-:Y:S01]  /*03f0*/  DFMA R6, R6, R10, R12 ;  /* 0x0000000a0606722b */ /* 0x030fe2000000000c */
[----:B------:R-:W-:Y:S01]  /*0400*/  IMAD.WIDE R12, R0, 0x8, R26 ;  /* 0x00000008000c7825 */ /* 0x000fe200078e021a */
[----:B------:R-:W-:Y:S09]  /*0410*/  @!P1 BRA `(.L_x_7) ;  /* 0xfffffffc00849947 */ /* 0x000ff2000383ffff */
.L_x_6:
[----:B------:R-:W-:Y:S05]  /*0420*/  BSYNC.RECONVERGENT B3 ;  /* 0x0000000000037941 */ /* 0x000fea0003800200 */
.L_x_5:
[----:B------:R-:W-:Y:S01]  /*0430*/  IADD3 R5, PT, PT, R2, -R29, RZ ;  /* 0x8000001d02057210 */ /* 0x000fe20007ffe0ff */
[----:B------:R-:W-:Y:S03]  /*0440*/  BSSY.RECONVERGENT B3, `(.L_x_8) ;  /* 0x0000016000037945 */ /* 0x000fe60003800200 */
[----:B------:R-:W-:-:S13]  /*0450*/  ISETP.GT.AND P1, PT, R5, 0x1, PT ;  /* 0x000000010500780c */ /* 0x000fda0003f24270 */
[----:B------:R-:W-:Y:S05]  /*0460*/  @!P1 BRA `(.L_x_9) ;  /* 0x00000000004c9947 */ /* 0x000fea0003800000 */
[C---:B------:R-:W-:Y:S02]  /*0470*/  IMAD.WIDE R8, R0.reuse, 0x4, R14 ;  /* 0x0000000400087825 */ /* 0x040fe400078e020e */
[----:B------:R-:W2:Y:S04]  /*0480*/  LDG.E R14, desc[UR6][R14.64] ;  /* 0x000000060e0e7981 */ /* 0x000ea8000c1e1900 */
[----:B------:R-:W3:Y:S01]  /*0490*/  LDG.E R16, desc[UR6][R8.64] ;  /* 0x0000000608107981 */ /* 0x000ee2000c1e1900 */
[----:B------:R-:W2:Y:S01]  /*04a0*/  LDCU UR4, c[0x0][0x3b0] ;  /* 0x00007600ff0477ac */ /* 0x000ea20008000800 */
[----:B------:R-:W-:Y:S02]  /*04b0*/  UMOV UR5, URZ ;  /* 0x000000ff00057c82 */ /* 0x000fe40008000000 */
[----:B--2---:R0:W5:Y:S01]  /*04c0*/  TLD.LZ RZ, R22, R14, UR4, 1D, 0x3 ;  /* 0x00ff04ff0e167f66 */ /* 0x00416200081e03ff */
[----:B---3--:R-:W5:Y:S01]  /*04d0*/  TLD.LZ RZ, R16, R16, UR4, 1D, 0x3 ;  /* 0x00ff04ff10107f66 */ /* 0x008f6200081e03ff */
[----:B------:R1:W2:Y:S01]  /*04e0*/  LDG.E.64 R20, desc[UR6][R12.64] ;  /* 0x000000060c147981 */ /* 0x0002a2000c1e1b00 */
[----:B------:R-:W-:-:S05]  /*04f0*/  IMAD.WIDE R10, R0, 0x8, R12 ;  /* 0x00000008000a7825 */ /* 0x000fca00078e020c */
[----:B------:R-:W3:Y:S01]  /*0500*/  LDG.E.64 R18, desc[UR6][R10.64] ;  /* 0x000000060a127981 */ /* 0x000ee2000c1e1b00 */
[----:B------:R-:W-:Y:S01]  /*0510*/  PLOP3.LUT P0, PT, PT, PT, PT, 0x8, 0x80 ;  /* 0x000000000080781c */ /* 0x000fe20003f0e170 */
[----:B0-----:R-:W-:Y:S01]  /*0520*/  IMAD.WIDE R14, R0, 0x4, R8 ;  /* 0x00000004000e7825 */ /* 0x001fe200078e0208 */
[----:B------:R-:W-:Y:S01]  /*0530*/  IADD3 R29, PT, PT, R29, 0x2, RZ ;  /* 0x000000021d1d7810 */ /* 0x000fe20007ffe0ff */
[----:B------:R-:W-:-:S04]  /*0540*/  DEPBAR.LE SB5, 0x1 ;  /* 0x0000d0400000791a */ /* 0x000fc80000000000 */
[----:B-1----:R-:W-:Y:S01]  /*0550*/  IMAD.MOV.U32 R12, RZ, RZ, R22 ;  /* 0x000000ffff0c7224 */ /* 0x002fe200078e0016 */
[----:B------:R-:W-:-:S06]  /*0560*/  MOV R13, R23 ;  /* 0x00000017000d7202 */ /* 0x000fcc0000000f00 */
[----:B--2---:R-:W-:Y:S01]  /*0570*/  DFMA R6, R20, R12, R6 ;  /* 0x0000000c1406722b */ /* 0x004fe20000000006 */
[----:B------:R-:W-:-:S07]  /*0580*/  IMAD.WIDE R12, R0, 0x8, R10 ;  /* 0x00000008000c7825 */ /* 0x000fce00078e020a */
[----:B---3-5:R-:W-:-:S11]  /*0590*/  DFMA R6, R18, R16, R6 ;  /* 0x000000101206722b */ /* 0x028fd60000000006 */
.L_x_9:
[----:B------:R-:W-:Y:S05]  /*05a0*/  BSYNC.RECONVERGENT B3 ;  /* 0x0000000000037941 */ /* 0x000fea0003800200 */
.L_x_8:
[----:B------:R-:W-:-:S13]  /*05b0*/  ISETP.NE.OR P0, PT, R29, R2, P0 ;  /* 0x000000021d00720c */ /* 0x000fda0000705670 */
[----:B------:R-:W-:Y:S05]  /*05c0*/  @!P0 BREAK.RELIABLE B0 ;  /* 0x0000000000008942 */ /* 0x000fea0003800100 */
[----:B------:R-:W-:Y:S05]  /*05d0*/  @!P0 BRA `(.L_x_10) ;  /* 0x0000000000308947 */ /* 0x000fea0003800000 */
.L_x_4:
[----:B------:R-:W-:Y:S05]  /*05e0*/  BSYNC.RELIABLE B0 ;  /* 0x0000000000007941 */ /* 0x000fea0003800100 */
.L_x_3:
[----:B------:R-:W2:Y:S01]  /*05f0*/  LDG.E R5, desc[UR6][R14.64] ;  /* 0x000000060e057981 */ /* 0x000ea2000c1e1900 */
[----:B------:R-:W2:Y:S01]  /*0600*/  LDCU UR4, c[0x0][0x3b0] ;  /* 0x00007600ff0477ac */ /* 0x000ea20008000800 */
[----:B------:R-:W-:Y:S02]  /*0610*/  UMOV UR5, URZ ;  /* 0x000000ff00057c82 */ /* 0x000fe40008000000 */
[----:B--2---:R-:W5:Y:S01]  /*0620*/  TLD.LZ RZ, R10, R5, UR4, 1D, 0x3 ;  /* 0x00ff04ff050a7f66 */ /* 0x004f6200081e03ff */
[----:B------:R0:W2:Y:S01]  /*0630*/  LDG.E.64 R8, desc[UR6][R12.64] ;  /* 0x000000060c087981 */ /* 0x0000a2000c1e1b00 */
[----:B------:R-:W-:Y:S02]  /*0640*/  VIADD R29, R29, 0x1 ;  /* 0x000000011d1d7836 */ /* 0x000fe40000000000 */
[----:B------:R-:W-:-:S03]  /*0650*/  IMAD.WIDE R14, R0, 0x4, R14 ;  /* 0x00000004000e7825 */ /* 0x000fc600078e020e */
[----:B------:R-:W-:Y:S01]  /*0660*/  ISETP.NE.AND P0, PT, R2, R29, PT ;  /* 0x0000001d0200720c */ /* 0x000fe20003f05270 */
[----:B0-----:R-:W-:Y:S01]  /*0670*/  IMAD.WIDE R12, R0, 0x8, R12 ;  /* 0x00000008000c7825 */ /* 0x001fe200078e020c */
[----:B--2--5:R-:W-:-:S11]  /*0680*/  DFMA R6, R8, R10, R6 ;  /* 0x0000000a0806722b */ /* 0x024fd60000000006 */
[----:B------:R-:W-:Y:S05]  /*0690*/  @P0 BRA `(.L_x_3) ;  /* 0xfffffffc00d40947 */ /* 0x000fea000383ffff */
.L_x_10:
[----:B------:R-:W-:Y:S05]  /*06a0*/  BSYNC.RECONVERGENT B1 ;  /* 0x0000000000017941 */ /* 0x000fea0003800200 */
.L_x_2:
[----:B------:R-:W-:Y:S05]  /*06b0*/  BRA `(.L_x_11) ;  /* 0x0000000000047947 */ /* 0x000fea0003800000 */
.L_x_1:
[----:B------:R-:W-:-:S07]  /*06c0*/  CS2R R6, SRZ ;  /* 0x0000000000067805 */ /* 0x000fce000001ff00 */
.L_x_11:
[----:B------:R-:W-:Y:S05]  /*06d0*/  BSYNC.RECONVERGENT B2 ;  /* 0x0000000000027941 */ /* 0x000fea0003800200 */
.L_x_0:
[----:B------:R-:W-:Y:S05]  /*06e0*/  WARPSYNC.ALL ;  /* 0x0000000000007948 */ /* 0x000fea0003800000 */
[----:B------:R-:W0:Y:S01]  /*06f0*/  LDC.64 R8, c[0x0][0x3a0] ;  /* 0x0000e800ff087b82 */ /* 0x000e220000000a00 */
[----:B------:R-:W-:Y:S01]  /*0700*/  SHF.L.U32 R5, R4, 0x3, RZ ;  /* 0x0000000304057819 */ /* 0x000fe200000006ff */
[----:B0-----:R-:W-:-:S05]  /*0710*/  IMAD.WIDE.U32 R2, R3, 0x8, R8 ;  /* 0x0000000803027825 */ /* 0x001fca00078e0008 */
[----:B------:R-:W-:-:S05]  /*0720*/  IADD3 R3, PT, PT, R5, R3, RZ ;  /* 0x0000000305037210 */ /* 0x000fca0007ffe0ff */
[----:B------:R-:W-:Y:S01]  /*0730*/  STG.E.64 desc[UR6][R2.64], R6 ;  /* 0x0000000602007986 */ /* 0x000fe2000c101b06 */
[----:B------:R-:W-:Y:S05]  /*0740*/  EXIT ;  /* 0x000000000000794d */ /* 0x000fea0003800000 */
.L_x_12:
[----:B------:R-:W-:-:S00]  /*0750*/  BRA `(.L_x_12) ;  /* 0xfffffffc00fc7947 */ /* 0x000fc0000383ffff */
[----:B------:R-:W-:-:S00]  /*0760*/  NOP ;  /* 0x0000000000007918 */ /* 0x000fc00000000000 */
        /* <DEDUP_REMOVED lines=9> */
.L_x_68:


//--------------------- .text._Z22spmv_csr_vector_kernelId11texReaderDPEvPKT_PKiS5_iPS1_ --------------------------
	.section	.text._Z22spmv_csr_vector_kernelId11texReaderDPEvPKT_PKiS5_iPS1_,"ax",@progbits
	.align	128
.text._Z22spmv_csr_vector_kernelId11texReaderDPEvPKT_PKiS5_iPS1_:
        .type           _Z22spmv_csr_vector_kernelId11texReaderDPEvPKT_PKiS5_iPS1_,@function
        .size           _Z22spmv_csr_vector_kernelId11texReaderDPEvPKT_PKiS5_iPS1_,(.L_x_69 - _Z22spmv_csr_vector_kernelId11texReaderDPEvPKT_PKiS5_iPS1_)
        .other          _Z22spmv_csr_vector_kernelId11texReaderDPEvPKT_PKiS5_iPS1_,@"STO_CUDA_ENTRY STV_DEFAULT"
_Z22spmv_csr_vector_kernelId11texReaderDPEvPKT_PKiS5_iPS1_:
[----:B------:R-:W-:Y:S01]  /*0000*/  LDC R1, c[0x0][0x37c] ;  /* 0x0000df00ff017b82 */ /* 0x000fe20000000800 */
[----:B------:R-:W0:Y:S01]  /*0010*/  I2F.U32.RP R4, 0x20 ;  /* 0x0000002000047906 */ /* 0x000e220000209000 */
[----:B------:R-:W1:Y:S06]  /*0020*/  S2R R0, SR_TID.X ;  /* 0x0000000000007919 */ /* 0x000e6c0000002100 */
[----:B------:R-:W2:Y:S01]  /*0030*/  LDC R7, c[0x0][0x360] ;  /* 0x0000d800ff077b82 */ /* 0x000ea20000000800 */
[----:B------:R-:W3:Y:S07]  /*0040*/  LDCU UR5, c[0x0][0x398] ;  /* 0x00007300ff0577ac */ /* 0x000eee0008000800 */
[----:B------:R-:W4:Y:S01]  /*0050*/  S2UR UR4, SR_CTAID.X ;  /* 0x00000000000479c3 */ /* 0x000f220000002500 */
[----:B0-----:R-:W0:Y:S02]  /*0060*/  MUFU.RCP R4, R4 ;  /* 0x0000000400047308 */ /* 0x001e240000001000 */
[----:B0-----:R-:W-:Y:S01]  /*0070*/  VIADD R2, R4, 0xffffffe ;  /* 0x0ffffffe04027836 */ /* 0x001fe20000000000 */
[----:B-1----:R-:W-:-:S05]  /*0080*/  IABS R6, R0 ;  /* 0x0000000000067213 */ /* 0x002fca0000000000 */
[----:B------:R0:W1:Y:S02]  /*0090*/  F2I.FTZ.U32.TRUNC.NTZ R3, R2 ;  /* 0x0000000200037305 */ /* 0x000064000021f000 */
[----:B0-----:R-:W-:Y:S02]  /*00a0*/  IMAD.MOV.U32 R2, RZ, RZ, RZ ;  /* 0x000000ffff027224 */ /* 0x001fe400078e00ff */
[----:B-1----:R-:W-:-:S04]  /*00b0*/  IMAD.U32 R5, R3, -0x20, RZ ;  /* 0xffffffe003057824 */ /* 0x002fc800078e00ff */
[----:B------:R-:W-:-:S06]  /*00c0*/  IMAD.HI.U32 R3, R3, R5, R2 ;  /* 0x0000000503037227 */ /* 0x000fcc00078e0002 */
[----:B------:R-:W-:-:S04]  /*00d0*/  IMAD.HI.U32 R5, R3, R6, RZ ;  /* 0x0000000603057227 */ /* 0x000fc800078e00ff */
[----:B------:R-:W-:Y:S02]  /*00e0*/  IMAD R4, R5, -0x20, R6 ;  /* 0xffffffe005047824 */ /* 0x000fe400078e0206 */
[----:B--2---:R-:W-:Y:S01]  /*00f0*/  IMAD.HI.U32 R6, R3, R7, RZ ;  /* 0x0000000703067227 */ /* 0x004fe200078e00ff */
[----:B------:R-:W-:Y:S02]  /*0100*/  LOP3.LUT R3, R0, 0x20, RZ, 0x3c, !PT ;  /* 0x0000002000037812 */ /* 0x000fe400078e3cff */
[----:B------:R-:W-:Y:S01]  /*0110*/  ISETP.GE.U32.AND P0, PT, R4, 0x20, PT ;  /* 0x000000200400780c */ /* 0x000fe20003f06070 */
[----:B------:R-:W-:Y:S01]  /*0120*/  IMAD R2, R6, -0x20, R7 ;  /* 0xffffffe006027824 */ /* 0x000fe200078e0207 */
[----:B------:R-:W-:-:S04]  /*0130*/  ISETP.GE.AND P4, PT, R3, RZ, PT ;  /* 0x000000ff0300720c */ /* 0x000fc80003f86270 */
[----:B------:R-:W-:-:S07]  /*0140*/  ISETP.GE.U32.AND P2, PT, R2, 0x20, PT ;  /* 0x000000200200780c */ /* 0x000fce0003f46070 */
[----:B------:R-:W-:Y:S02]  /*0150*/  @P0 VIADD R4, R4, 0xffffffe0 ;  /* 0xffffffe004040836 */ /* 0x000fe40000000000 */
[----:B------:R-:W-:-:S03]  /*0160*/  @P0 VIADD R5, R5, 0x1 ;  /* 0x0000000105050836 */ /* 0x000fc60000000000 */
[----:B------:R-:W-:Y:S01]  /*0170*/  ISETP.GE.U32.AND P1, PT, R4, 0x20, PT ;  /* 0x000000200400780c */ /* 0x000fe20003f26070 */
[----:B------:R-:W-:Y:S02]  /*0180*/  @P2 VIADD R2, R2, 0xffffffe0 ;  /* 0xffffffe002022836 */ /* 0x000fe40000000000 */
[----:B------:R-:W-:-:S03]  /*0190*/  @P2 VIADD R6, R6, 0x1 ;  /* 0x0000000106062836 */ /* 0x000fc60000000000 */
[----:B------:R-:W-:-:S07]  /*01a0*/  ISETP.GE.U32.AND P3, PT, R2, 0x20, PT ;  /* 0x000000200200780c */ /* 0x000fce0003f66070 */
[----:B------:R-:W-:-:S05]  /*01b0*/  @P1 IADD3 R5, PT, PT, R5, 0x1, RZ ;  /* 0x0000000105051810 */ /* 0x000fca0007ffe0ff */
[----:B------:R-:W-:Y:S02]  /*01c0*/  @!P4 IMAD.MOV R5, RZ, RZ, -R5 ;  /* 0x000000ffff05c224 */ /* 0x000fe400078e0a05 */
[----:B------:R-:W-:-:S04]  /*01d0*/  @P3 VIADD R6, R6, 0x1 ;  /* 0x0000000106063836 */ /* 0x000fc80000000000 */
[----:B----4-:R-:W-:-:S05]  /*01e0*/  IMAD R2, R6, UR4, R5 ;  /* 0x0000000406027c24 */ /* 0x010fca000f8e0205 */
[----:B---3--:R-:W-:-:S13]  /*01f0*/  ISETP.GE.AND P0, PT, R2, UR5, PT ;  /* 0x0000000502007c0c */ /* 0x008fda000bf06270 */
[----:B------:R-:W-:Y:S05]  /*0200*/  @P0 EXIT ;  /* 0x000000000000094d */ /* 0x000fea0003800000 */
[----:B------:R-:W0:Y:S01]  /*0210*/  LDC.64 R6, c[0x0][0x390] ;  /* 0x0000e400ff067b82 */ /* 0x000e220000000a00 */
[----:B------:R-:W1:Y:S01]  /*0220*/  LDCU.64 UR6, c[0x0][0x358] ;  /* 0x00006b00ff0677ac */ /* 0x000e620008000a00 */
[----:B0-----:R-:W-:-:S05]  /*0230*/  IMAD.WIDE R6, R2, 0x4, R6 ;  /* 0x0000000402067825 */ /* 0x001fca00078e0206 */
[----:B-1----:R-:W2:Y:S04]  /*0240*/  LDG.E R5, desc[UR6][R6.64] ;  /* 0x0000000606057981 */ /* 0x002ea8000c1e1900 */
[----:B------:R-:W3:Y:S01]  /*0250*/  LDG.E R3, desc[UR6][R6.64+0x4] ;  /* 0x0000040606037981 */ /* 0x000ee2000c1e1900 */
[----:B------:R-:W-:Y:S01]  /*0260*/  LOP3.LUT R4, R0, 0x1f, RZ, 0xc0, !PT ;  /* 0x0000001f00047812 */ /* 0x000fe200078ec0ff */
[----:B------:R-:W-:Y:S04]  /*0270*/  BSSY.RECONVERGENT B0, `(.L_x_13) ;  /* 0x000004e000007945 */ /* 0x000fe80003800200 */
[----:B--2---:R-:W-:Y:S01]  /*0280*/  IMAD.IADD R24, R5, 0x1, R4 ;  /* 0x0000000105187824 */ /* 0x004fe200078e0204 */
[----:B------:R-:W-:-:S04]  /*0290*/  SHF.R.S32.HI R5, RZ, 0x1f, R2 ;  /* 0x0000001fff057819 */ /* 0x000fc80000011402 */
[----:B---3--:R-:W-:-:S13]  /*02a0*/  ISETP.GE.AND P0, PT, R24, R3, PT ;  /* 0x000000031800720c */ /* 0x008fda0003f06270 */
[----:B------:R-:W-:Y:S05]  /*02b0*/  @P0 BRA `(.L_x_14) ;  /* 0x0000000400200947 */ /* 0x000fea0003800000 */
[----:B------:R-:W0:Y:S01]  /*02c0*/  LDC.64 R8, c[0x0][0x388] ;  /* 0x0000e200ff087b82 */ /* 0x000e220000000a00 */
[----:B------:R-:W-:Y:S01]  /*02d0*/  IMAD.IADD R6, R3, 0x1, -R24 ;  /* 0x0000000103067824 */ /* 0x000fe200078e0a18 */
[----:B------:R-:W-:Y:S01]  /*02e0*/  BSSY.RECONVERGENT B1, `(.L_x_15) ;  /* 0x0000027000017945 */ /* 0x000fe20003800200 */
[----:B------:R-:W-:Y:S02]  /*02f0*/  PLOP3.LUT P0, PT, PT, PT, PT, 0x80, 0x8 ;  /* 0x000000000008781c */ /* 0x000fe40003f0f070 */
[----:B------:R-:W-:Y:S02]  /*0300*/  CS2R R14, SRZ ;  /* 0x00000000000e7805 */ /* 0x000fe4000001ff00 */
[----:B------:R-:W-:Y:S01]  /*0310*/  ISETP.GT.AND P1, PT, R6, 0x60, PT ;  /* 0x000000600600780c */ /* 0x000fe20003f24270 */
[----:B------:R-:W1:Y:S01]  /*0320*/  LDC.64 R16, c[0x0][0x380] ;  /* 0x0000e000ff107b82 */ /* 0x000e620000000a00 */
[----:B0-----:R-:W-:-:S04]  /*0330*/  IMAD.WIDE R8, R24, 0x4, R8 ;  /* 0x0000000418087825 */ /* 0x001fc800078e0208 */
[----:B-1----:R-:W-:-:S07]  /*0340*/  IMAD.WIDE R16, R24, 0x8, R16 ;  /* 0x0000000818107825 */ /* 0x002fce00078e0210 */
[----:B------:R-:W-:Y:S05]  /*0350*/  @!P1 BRA `(.L_x_16) ;  /* 0x00000000007c9947 */ /* 0x000fea0003800000 */
[----:B------:R-:W-:Y:S02]  /*0360*/  PLOP3.LUT P0, PT, PT, PT, PT, 0x8, 0x80 ;  /* 0x000000000080781c */ /* 0x000fe40003f0e170 */
[----:B------:R-:W-:-:S11]  /*0370*/  IADD3 R25, PT, PT, R3, -0x60, RZ ;  /* 0xffffffa003197810 */ /* 0x000fd60007ffe0ff */
.L_x_17:
[----:B------:R-:W2:Y:S01]  /*0380*/  LDG.E R26, desc[UR6][R8.64] ;  /* 0x00000006081a7981 */ /* 0x000ea2000c1e1900 */
[----:B------:R-:W2:Y:S03]  /*0390*/  LDCU UR4, c[0x0][0x3b0] ;  /* 0x00007600ff0477ac */ /* 0x000ea60008000800 */
[----:B------:R-:W3:Y:S01]  /*03a0*/  LDG.E R22, desc[UR6][R8.64+0x80] ;  /* 0x0000800608167981 */ /* 0x000ee2000c1e1900 */
[----:B------:R-:W-:-:S03]  /*03b0*/  IMAD.MOV.U32 R10, RZ, RZ, R16 ;  /* 0x000000ffff0a7224 */ /* 0x000fc600078e0010 */
[----:B------:R-:W4:Y:S01]  /*03c0*/  LDG.E R27, desc[UR6][R8.64+0x100] ;  /* 0x00010006081b7981 */ /* 0x000f22000c1e1900 */
[----:B------:R-:W-:-:S03]  /*03d0*/  IMAD.MOV.U32 R11, RZ, RZ, R17 ;  /* 0x000000ffff0b7224 */ /* 0x000fc600078e0011 */
[----:B------:R-:W4:Y:S01]  /*03e0*/  LDG.E R6, desc[UR6][R8.64+0x180] ;  /* 0x0001800608067981 */ /* 0x000f22000c1e1900 */
[----:B------:R-:W-:-:S03]  /*03f0*/  UMOV UR5, URZ ;  /* 0x000000ff00057c82 */ /* 0x000fc60008000000 */
[----:B------:R-:W4:Y:S01]  /*0400*/  LDG.E.64 R20, desc[UR6][R10.64] ;  /* 0x000000060a147981 */ /* 0x000f22000c1e1b00 */
[----:B--2---:R-:W5:Y:S01]  /*0410*/  TLD.LZ RZ, R12, R26, UR4, 1D, 0x3 ;  /* 0x00ff04ff1a0c7f66 */ /* 0x004f6200081e03ff */
[----:B---3--:R-:W5:Y:S01]  /*0420*/  TLD.LZ RZ, R22, R22, UR4, 1D, 0x3 ;  /* 0x00ff04ff16167f66 */ /* 0x008f6200081e03ff */
[----:B----4-:R-:W5:Y:S01]  /*0430*/  TLD.LZ RZ, R16, R27, UR4, 1D, 0x3 ;  /* 0x00ff04ff1b107f66 */ /* 0x010f6200081e03ff */
[----:B------:R-:W5:Y:S01]  /*0440*/  TLD.LZ RZ, R6, R6, UR4, 1D, 0x3 ;  /* 0x00ff04ff06067f66 */ /* 0x000f6200081e03ff */
[----:B------:R-:W2:Y:S01]  /*0450*/  LDG.E.64 R18, desc[UR6][R10.64+0x100] ;  /* 0x000100060a127981 */ /* 0x000ea2000c1e1b00 */
[----:B------:R-:W-:-:S04]  /*0460*/  DEPBAR.LE SB5, 0x3 ;  /* 0x0000d0c00000791a */ /* 0x000fc80000000000 */
[----:B------:R-:W-:Y:S01]  /*0470*/  DFMA R20, R20, R12, R14 ;  /* 0x0000000c1414722b */ /* 0x000fe2000000000e */
[----:B------:R-:W3:Y:S04]  /*0480*/  LDG.E.64 R14, desc[UR6][R10.64+0x200] ;  /* 0x000200060a0e7981 */ /* 0x000ee8000c1e1b00 */
[----:B------:R-:W4:Y:S01]  /*0490*/  LDG.E.64 R12, desc[UR6][R10.64+0x300] ;  /* 0x000300060a0c7981 */ /* 0x000f22000c1e1b00 */
[----:B------:R-:W-:Y:S01]  /*04a0*/  VIADD R24, R24, 0x80 ;  /* 0x0000008018187836 */ /* 0x000fe20000000000 */
[----:B------:R-:W-:-:S04]  /*04b0*/  IADD3 R8, P3, PT, R8, 0x200, RZ ;  /* 0x0000020008087810 */ /* 0x000fc80007f7e0ff */
[----:B------:R-:W-:Y:S01]  /*04c0*/  ISETP.GE.AND P1, PT, R24, R25, PT ;  /* 0x000000191800720c */ /* 0x000fe20003f26270 */
[----:B------:R-:W-:-:S04]  /*04d0*/  DEPBAR.LE SB5, 0x1 ;  /* 0x0000d0400000791a */ /* 0x000fc80000000000 */
[----:B--2---:R-:W-:Y:S01]  /*04e0*/  DFMA R18, R18, R22, R20 ;  /* 0x000000161212722b */ /* 0x004fe20000000014 */
[----:B------:R-:W-:-:S07]  /*04f0*/  IADD3.X R9, PT, PT, RZ, R9, RZ, P3, !PT ;  /* 0x00000009ff097210 */ /* 0x000fce0001ffe4ff */
[----:B---3--:R-:W-:Y:S01]  /*0500*/  DFMA R14, R14, R16, R18 ;  /* 0x000000100e0e722b */ /* 0x008fe20000000012 */
[----:B------:R-:W-:-:S05]  /*0510*/  IADD3 R16, P2, PT, R10, 0x400, RZ ;  /* 0x000004000a107810 */ /* 0x000fca0007f5e0ff */
[----:B------:R-:W-:Y:S02]  /*0520*/  IMAD.X R17, RZ, RZ, R11, P2 ;  /* 0x000000ffff117224 */ /* 0x000fe400010e060b */
[----:B----45:R-:W-:Y:S01]  /*0530*/  DFMA R14, R12, R6, R14 ;  /* 0x000000060c0e722b */ /* 0x030fe2000000000e */
[----:B------:R-:W-:Y:S10]  /*0540*/  @!P1 BRA `(.L_x_17) ;  /* 0xfffffffc008c9947 */ /* 0x000ff4000383ffff */
.L_x_16:
[----:B------:R-:W-:Y:S05]  /*0550*/  BSYNC.RECONVERGENT B1 ;  /* 0x0000000000017941 */ /* 0x000fea0003800200 */
.L_x_15:
[----:B------:R-:W-:-:S05]  /*0560*/  IMAD.IADD R6, R3, 0x1, -R24 ;  /* 0x0000000103067824 */ /* 0x000fca00078e0a18 */
[----:B------:R-:W-:-:S13]  /*0570*/  ISETP.GT.AND P1, PT, R6, 0x20, PT ;  /* 0x000000200600780c */ /* 0x000fda0003f24270 */
[----:B------:R-:W2:Y:S04]  /*0580*/  @P1 LDG.E R12, desc[UR6][R8.64] ;  /* 0x00000006080c1981 */ /* 0x000ea8000c1e1900 */
[----:B------:R-:W3:Y:S01]  /*0590*/  @P1 LDG.E R6, desc[UR6][R8.64+0x80] ;  /* 0x0000800608061981 */ /* 0x000ee2000c1e1900 */
[----:B------:R-:W-:-:S05]  /*05a0*/  VOTEU.ANY UP0, P1 ;  /* 0x0000000000ff7886 */ /* 0x000fca0000800100 */
[----:B------:R-:W2:Y:S01]  /*05b0*/  @UP0 LDCU UR4, c[0x0][0x3b0] ;  /* 0x00007600ff0407ac */ /* 0x000ea20008000800 */
[----:B------:R-:W-:Y:S02]  /*05c0*/  @UP0 UMOV UR5, URZ ;  /* 0x000000ff00050c82 */ /* 0x000fe40008000000 */
[----:B--2---:R-:W5:Y:S01]  /*05d0*/  @P1 TLD.LZ RZ, R12, R12, UR4, 1D, 0x3 ;  /* 0x00ff04ff0c0c1f66 */ /* 0x004f6200081e03ff */
[----:B---3--:R-:W5:Y:S01]  /*05e0*/  @P1 TLD.LZ RZ, R6, R6, UR4, 1D, 0x3 ;  /* 0x00ff04ff06061f66 */ /* 0x008f6200081e03ff */
[----:B------:R-:W-:Y:S02]  /*05f0*/  @P1 IMAD.MOV.U32 R20, RZ, RZ, R16 ;  /* 0x000000ffff141224 */ /* 0x000fe400078e0010 */
[----:B------:R-:W-:-:S05]  /*0600*/  @P1 IMAD.MOV.U32 R21, RZ, RZ, R17 ;  /* 0x000000ffff151224 */ /* 0x000fca00078e0011 */
[----:B------:R-:W2:Y:S04]  /*0610*/  @P1 LDG.E.64 R10, desc[UR6][R20.64] ;  /* 0x00000006140a1981 */ /* 0x000ea8000c1e1b00 */
[----:B------:R-:W3:Y:S01]  /*0620*/  @P1 LDG.E.64 R18, desc[UR6][R20.64+0x100] ;  /* 0x0001000614121981 */ /* 0x000ee2000c1e1b00 */
[----:B------:R-:W-:Y:S01]  /*0630*/  @P1 VIADD R24, R24, 0x40 ;  /* 0x0000004018181836 */ /* 0x000fe20000000000 */
[----:B------:R-:W-:Y:S02]  /*0640*/  @P1 PLOP3.LUT P0, PT, PT, PT, PT, 0x8, 0x80 ;  /* 0x000000000080181c */ /* 0x000fe40003f0e170 */
[----:B------:R-:W-:Y:S02]  /*0650*/  @P1 IADD3 R8, P3, PT, R8, 0x100, RZ ;  /* 0x0000010008081810 */ /* 0x000fe40007f7e0ff */
[----:B------:R-:W-:-:S02]  /*0660*/  ISETP.LT.OR P0, PT, R24, R3, P0 ;  /* 0x000000031800720c */ /* 0x000fc40000701670 */
[----:B------:R-:W-:Y:S01]  /*0670*/  @P1 IADD3 R16, P2, PT, R16, 0x200, RZ ;  /* 0x0000020010101810 */ /* 0x000fe20007f5e0ff */
[----:B------:R-:W-:-:S03]  /*0680*/  @P1 IMAD.X R9, RZ, RZ, R9, P3 ;  /* 0x000000ffff091224 */ /* 0x000fc600018e0609 */
[----:B------:R-:W-:Y:S01]  /*0690*/  @P1 IADD3.X R17, PT, PT, RZ, R17, RZ, P2, !PT ;  /* 0x00000011ff111210 */ /* 0x000fe200017fe4ff */
[----:B--2--5:R-:W-:-:S08]  /*06a0*/  @P1 DFMA R10, R10, R12, R14 ;  /* 0x0000000c0a0a122b */ /* 0x024fd0000000000e */
[----:B---3--:R-:W-:Y:S01]  /*06b0*/  @P1 DFMA R14, R18, R6, R10 ;  /* 0x00000006120e122b */ /* 0x008fe2000000000a */
[----:B------:R-:W-:Y:S10]  /*06c0*/  @!P0 BRA `(.L_x_18) ;  /* 0x0000000000208947 */ /* 0x000ff40003800000 */
[----:B------:R-:W2:Y:S01]  /*06d0*/  LDG.E R8, desc[UR6][R8.64] ;  /* 0x0000000608087981 */ /* 0x000ea2000c1e1900 */
[----:B------:R-:W2:Y:S01]  /*06e0*/  LDCU UR4, c[0x0][0x3b0] ;  /* 0x00007600ff0477ac */ /* 0x000ea20008000800 */
[----:B------:R-:W-:Y:S02]  /*06f0*/  UMOV UR5, URZ ;  /* 0x000000ff00057c82 */ /* 0x000fe40008000000 */
[----:B--2---:R-:W5:Y:S01]  /*0700*/  TLD.LZ RZ, R8, R8, UR4, 1D, 0x3 ;  /* 0x00ff04ff08087f66 */ /* 0x004f6200081e03ff */
[----:B------:R-:W2:Y:S02]  /*0710*/  LDG.E.64 R6, desc[UR6][R16.64] ;  /* 0x0000000610067981 */ /* 0x000ea4000c1e1b00 */
[----:B--2--5:R-:W-:Y:S01]  /*0720*/  DFMA R14, R6, R8, R14 ;  /* 0x00000008060e722b */ /* 0x024fe2000000000e */
[----:B------:R-:W-:Y:S10]  /*0730*/  BRA `(.L_x_18) ;  /* 0x0000000000047947 */ /* 0x000ff40003800000 */
.L_x_14:
[----:B------:R-:W-:-:S07]  /*0740*/  CS2R R14, SRZ ;  /* 0x00000000000e7805 */ /* 0x000fce000001ff00 */
.L_x_18:
[----:B------:R-:W-:Y:S05]  /*0750*/  BSYNC.RECONVERGENT B0 ;  /* 0x0000000000007941 */ /* 0x000fea0003800200 */
.L_x_13:
[----:B------:R-:W0:Y:S01]  /*0760*/  S2UR UR5, SR_CgaCtaId ;  /* 0x00000000000579c3 */ /* 0x000e220000008800 */
[----:B------:R-:W-:Y:S01]  /*0770*/  UMOV UR4, 0x400 ;  /* 0x0000040000047882 */ /* 0x000fe20000000000 */
[C---:B------:R-:W-:Y:S02]  /*0780*/  ISETP.GT.AND P0, PT, R4.reuse, 0xf, PT ;  /* 0x0000000f0400780c */ /* 0x040fe40003f04270 */
[----:B------:R-:W-:Y:S01]  /*0790*/  ISETP.GT.AND P1, PT, R4, 0x7, PT ;  /* 0x000000070400780c */ /* 0x000fe20003f24270 */
[----:B0-----:R-:W-:-:S06]  /*07a0*/  ULEA UR4, UR5, UR4, 0x18 ;  /* 0x0000000405047291 */ /* 0x001fcc000f8ec0ff */
[----:B------:R-:W-:-:S05]  /*07b0*/  LEA R3, R0, UR4, 0x3 ;  /* 0x0000000400037c11 */ /* 0x000fca000f8e18ff */
[----:B------:R-:W-:Y:S04]  /*07c0*/  STS.64 [R3], R14 ;  /* 0x0000000e03007388 */ /* 0x000fe80000000a00 */
[----:B------:R-:W-:Y:S04]  /*07d0*/  @!P0 LDS.64 R6, [R3] ;  /* 0x0000000003068984 */ /* 0x000fe80000000a00 */
[----:B------:R-:W0:Y:S02]  /*07e0*/  @!P0 LDS.64 R8, [R3+0x80] ;  /* 0x0000800003088984 */ /* 0x000e240000000a00 */
[----:B0-----:R-:W-:-:S07]  /*07f0*/  @!P0 DADD R6, R6, R8 ;  /* 0x0000000006068229 */ /* 0x001fce0000000008 */
[----:B------:R-:W-:Y:S01]  /*0800*/  @!P0 STS.64 [R3], R6 ;  /* 0x0000000603008388 */ /* 0x000fe20000000a00 */
[----:B------:R-:W-:-:S03]  /*0810*/  ISETP.GT.AND P0, PT, R4, 0x3, PT ;  /* 0x000000030400780c */ /* 0x000fc60003f04270 */
        /* <DEDUP_REMOVED lines=9> */
[----:B------:R-:W-:-:S03]  /*08b0*/  ISETP.GT.AND P0, PT, R4, RZ, PT ;  /* 0x000000ff0400720c */ /* 0x000fc60003f04270 */
[----:B------:R-:W-:Y:S04]  /*08c0*/  @!P1 LDS.64 R6, [R3] ;  /* 0x0000000003069984 */ /* 0x000fe80000000a00 */
[----:B------:R-:W0:Y:S02]  /*08d0*/  @!P1 LDS.64 R12, [R3+0x10] ;  /* 0x00001000030c9984 */ /* 0x000e240000000a00 */
[----:B0-----:R-:W-:-:S07]  /*08e0*/  @!P1 DADD R6, R6, R12 ;  /* 0x0000000006069229 */ /* 0x001fce000000000c */
[----:B------:R-:W-:Y:S01]  /*08f0*/  @!P1 STS.64 [R3], R6 ;  /* 0x0000000603009388 */ /* 0x000fe20000000a00 */
[----:B------:R-:W-:-:S03]  /*0900*/  ISETP.NE.AND P1, PT, R4, RZ, PT ;  /* 0x000000ff0400720c */ /* 0x000fc60003f25270 */
[----:B------:R-:W-:Y:S04]  /*0910*/  @!P0 LDS.64 R8, [R3] ;  /* 0x0000000003088984 */ /* 0x000fe80000000a00 */
[----:B------:R-:W0:Y:S02]  /*0920*/  @!P0 LDS.64 R12, [R3+0x8] ;  /* 0x00000800030c8984 */ /* 0x000e240000000a00 */
[----:B0-----:R-:W-:-:S07]  /*0930*/  @!P0 DADD R8, R8, R12 ;  /* 0x0000000008088229 */ /* 0x001fce000000000c */
[----:B------:R0:W-:Y:S01]  /*0940*/  @!P0 STS.64 [R3], R8 ;  /* 0x0000000803008388 */ /* 0x0001e20000000a00 */
[----:B------:R-:W-:Y:S05]  /*0950*/  @P1 EXIT ;  /* 0x000000000000194d */ /* 0x000fea0003800000 */
[----:B------:R-:W1:Y:S01]  /*0960*/  LDS.64 R6, [R3] ;  /* 0x0000000003067984 */ /* 0x000e620000000a00 */
[----:B0-----:R-:W0:Y:S01]  /*0970*/  LDC.64 R8, c[0x0][0x3a0] ;  /* 0x0000e800ff087b82 */ /* 0x001e220000000a00 */
[----:B------:R-:W-:Y:S02]  /*0980*/  IMAD.SHL.U32 R5, R5, 0x8, RZ ;  /* 0x0000000805057824 */ /* 0x000fe400078e00ff */
[----:B0-----:R-:W-:-:S04]  /*0990*/  IMAD.WIDE.U32 R8, R2, 0x8, R8 ;  /* 0x0000000802087825 */ /* 0x001fc800078e0008 */
[----:B------:R-:W-:-:S05]  /*09a0*/  IMAD.IADD R9, R9, 0x1, R5 ;  /* 0x0000000109097824 */ /* 0x000fca00078e0205 */
[----:B-1----:R-:W-:Y:S01]  /*09b0*/  STG.E.64 desc[UR6][R8.64], R6 ;  /* 0x0000000608007986 */ /* 0x002fe2000c101b06 */
[----:B------:R-:W-:Y:S05]  /*09c0*/  EXIT ;  /* 0x000000000000794d */ /* 0x000fea0003800000 */
.L_x_19:
        /* <DEDUP_REMOVED lines=11> */
.L_x_69:


//--------------------- .text._Z4zeroIdEvPT_i     --------------------------
	.section	.text._Z4zeroIdEvPT_i,"ax",@progbits
	.align	128
.text._Z4zeroIdEvPT_i:
        .type           _Z4zeroIdEvPT_i,@function
        .size           _Z4zeroIdEvPT_i,(.L_x_70 - _Z4zeroIdEvPT_i)
        .other          _Z4zeroIdEvPT_i,@"STO_CUDA_ENTRY STV_DEFAULT"
_Z4zeroIdEvPT_i:
[----:B------:R-:W-:Y:S01]  /*0000*/  LDC R1, c[0x0][0x37c] ;  /* 0x0000df00ff017b82 */ /* 0x000fe20000000800 */
[----:B------:R-:W0:Y:S07]  /*0010*/  S2R R5, SR_TID.X ;  /* 0x0000000000057919 */ /* 0x000e2e0000002100 */
[----:B------:R-:W0:Y:S01]  /*0020*/  S2UR UR4, SR_CTAID.X ;  /* 0x00000000000479c3 */ /* 0x000e220000002500 */
[----:B------:R-:W1:Y:S07]  /*0030*/  LDCU UR5, c[0x0][0x388] ;  /* 0x00007100ff0577ac */ /* 0x000e6e0008000800 */
[----:B------:R-:W0:Y:S02]  /*0040*/  LDC R0, c[0x0][0x360] ;  /* 0x0000d800ff007b82 */ /* 0x000e240000000800 */
[----:B0-----:R-:W-:-:S05]  /*0050*/  IMAD R5, R0, UR4, R5 ;  /* 0x0000000400057c24 */ /* 0x001fca000f8e0205 */
[----:B-1----:R-:W-:-:S13]  /*0060*/  ISETP.GE.AND P0, PT, R5, UR5, PT ;  /* 0x0000000505007c0c */ /* 0x002fda000bf06270 */
[----:B------:R-:W-:Y:S05]  /*0070*/  @P0 EXIT ;  /* 0x000000000000094d */ /* 0x000fea0003800000 */
[----:B------:R-:W0:Y:S01]  /*0080*/  LDC.64 R2, c[0x0][0x380] ;  /* 0x0000e000ff027b82 */ /* 0x000e220000000a00 */
[----:B------:R-:W1:Y:S01]  /*0090*/  LDCU.64 UR4, c[0x0][0x358] ;  /* 0x00006b00ff0477ac */ /* 0x000e620008000a00 */
[----:B0-----:R-:W-:-:S05]  /*00a0*/  IMAD.WIDE R2, R5, 0x8, R2 ;  /* 0x0000000805027825 */ /* 0x001fca00078e0202 */
[----:B-1----:R-:W-:Y:S01]  /*00b0*/  STG.E.64 desc[UR4][R2.64], RZ ;  /* 0x000000ff02007986 */ /* 0x002fe2000c101b04 */
[----:B------:R-:W-:Y:S05]  /*00c0*/  EXIT ;  /* 0x000000000000794d */ /* 0x000fea0003800000 */
.L_x_20:
        /* <DEDUP_REMOVED lines=11> */
.L_x_70:


//--------------------- .text._Z22spmv_csr_scalar_kernelId11texReaderDPEvPKT_PKiS5_iPS1_ --------------------------
	.section	.text._Z22spmv_csr_scalar_kernelId11texReaderDPEvPKT_PKiS5_iPS1_,"ax",@progbits
	.align	128
.text._Z22spmv_csr_scalar_kernelId11texReaderDPEvPKT_PKiS5_iPS1_:
        .type           _Z22spmv_csr_scalar_kernelId11texReaderDPEvPKT_PKiS5_iPS1_,@function
        .size           _Z22spmv_csr_scalar_kernelId11texReaderDPEvPKT_PKiS5_iPS1_,(.L_x_71 - _Z22spmv_csr_scalar_kernelId11texReaderDPEvPKT_PKiS5_iPS1_)
        .other          _Z22spmv_csr_scalar_kernelId11texReaderDPEvPKT_PKiS5_iPS1_,@"STO_CUDA_ENTRY STV_DEFAULT"
_Z22spmv_csr_scalar_kernelId11texReaderDPEvPKT_PKiS5_iPS1_:
        /* <DEDUP_REMOVED lines=11> */
[----:B-1----:R-:W2:Y:S04]  /*00b0*/  LDG.E R0, desc[UR6][R2.64] ;  /* 0x0000000602007981 */ /* 0x002ea8000c1e1900 */
[----:B------:R-:W2:Y:S01]  /*00c0*/  LDG.E R23, desc[UR6][R2.64+0x4] ;  /* 0x0000040602177981 */ /* 0x000ea2000c1e1900 */
[----:B------:R-:W-:Y:S01]  /*00d0*/  BSSY.RECONVERGENT B2, `(.L_x_21) ;  /* 0x000005f000027945 */ /* 0x000fe20003800200 */
[----:B------:R-:W-:Y:S02]  /*00e0*/  SHF.R.S32.HI R22, RZ, 0x1f, R24 ;  /* 0x0000001fff167819 */ /* 0x000fe40000011418 */
[----:B--2---:R-:W-:-:S13]  /*00f0*/  ISETP.GE.AND P0, PT, R0, R23, PT ;  /* 0x000000170000720c */ /* 0x004fda0003f06270 */
[----:B------:R-:W-:Y:S05]  /*0100*/  @P0 BRA `(.L_x_22) ;  /* 0x0000000400680947 */ /* 0x000fea0003800000 */
[----:B------:R-:W0:Y:S01]  /*0110*/  LDC.64 R4, c[0x0][0x388] ;  /* 0x0000e200ff047b82 */ /* 0x000e220000000a00 */
[C---:B------:R-:W-:Y:S01]  /*0120*/  ISETP.GE.AND P0, PT, R0.reuse, R23, PT ;  /* 0x000000170000720c */ /* 0x040fe20003f06270 */
[----:B------:R-:W-:Y:S04]  /*0130*/  BSSY.RECONVERGENT B1, `(.L_x_23) ;  /* 0x0000056000017945 */ /* 0x000fe80003800200 */
[----:B------:R-:W-:Y:S01]  /*0140*/  BSSY.RELIABLE B0, `(.L_x_24) ;  /* 0x0000045000007945 */ /* 0x000fe20003800100 */
[----:B------:R-:W-:Y:S01]  /*0150*/  CS2R R2, SRZ ;  /* 0x0000000000027805 */ /* 0x000fe2000001ff00 */
[----:B------:R-:W1:Y:S01]  /*0160*/  LDC.64 R8, c[0x0][0x380] ;  /* 0x0000e000ff087b82 */ /* 0x000e620000000a00 */
[----:B0-----:R-:W-:-:S04]  /*0170*/  IMAD.WIDE R4, R0, 0x4, R4 ;  /* 0x0000000400047825 */ /* 0x001fc800078e0204 */
[----:B-1----:R-:W-:Y:S01]  /*0180*/  IMAD.WIDE R8, R0, 0x8, R8 ;  /* 0x0000000800087825 */ /* 0x002fe200078e0208 */
[----:B------:R-:W-:Y:S06]  /*0190*/  @P0 BRA `(.L_x_25) ;  /* 0x0000000000fc0947 */ /* 0x000fec0003800000 */
[----:B------:R-:W-:Y:S01]  /*01a0*/  IMAD.IADD R6, R23, 0x1, -R0 ;  /* 0x0000000117067824 */ /* 0x000fe200078e0a00 */
[----:B------:R-:W-:Y:S01]  /*01b0*/  BSSY.RECONVERGENT B3, `(.L_x_26) ;  /* 0x0000023000037945 */ /* 0x000fe20003800200 */
[----:B------:R-:W-:-:S03]  /*01c0*/  PLOP3.LUT P0, PT, PT, PT, PT, 0x80, 0x8 ;  /* 0x000000000008781c */ /* 0x000fc60003f0f070 */
[----:B------:R-:W-:-:S13]  /*01d0*/  ISETP.GT.AND P1, PT, R6, 0x3, PT ;  /* 0x000000030600780c */ /* 0x000fda0003f24270 */
[----:B------:R-:W-:Y:S05]  /*01e0*/  @!P1 BRA `(.L_x_27) ;  /* 0x00000000007c9947 */ /* 0x000fea0003800000 */
[----:B------:R-:W-:Y:S01]  /*01f0*/  PLOP3.LUT P0, PT, PT, PT, PT, 0x8, 0x80 ;  /* 0x000000000080781c */ /* 0x000fe20003f0e170 */
[----:B------:R-:W-:-:S12]  /*0200*/  VIADD R25, R23, 0xfffffffd ;  /* 0xfffffffd17197836 */ /* 0x000fd80000000000 */
.L_x_28:
[----:B------:R-:W2:Y:S01]  /*0210*/  LDG.E R20, desc[UR6][R4.64] ;  /* 0x0000000604147981 */ /* 0x000ea2000c1e1900 */
[----:B------:R-:W2:Y:S03]  /*0220*/  LDCU UR4, c[0x0][0x3b0] ;  /* 0x00007600ff0477ac */ /* 0x000ea60008000800 */
[----:B------:R-:W3:Y:S04]  /*0230*/  LDG.E R10, desc[UR6][R4.64+0x4] ;  /* 0x00000406040a7981 */ /* 0x000ee8000c1e1900 */
[----:B------:R-:W4:Y:S04]  /*0240*/  LDG.E R26, desc[UR6][R4.64+0x8] ;  /* 0x00000806041a7981 */ /* 0x000f28000c1e1900 */
[----:B------:R-:W4:Y:S01]  /*0250*/  LDG.E R14, desc[UR6][R4.64+0xc] ;  /* 0x00000c06040e7981 */ /* 0x000f22000c1e1900 */
[----:B------:R-:W-:Y:S01]  /*0260*/  IMAD.MOV.U32 R6, RZ, RZ, R8 ;  /* 0x000000ffff067224 */ /* 0x000fe200078e0008 */
[----:B------:R-:W-:Y:S01]  /*0270*/  UMOV UR5, URZ ;  /* 0x000000ff00057c82 */ /* 0x000fe20008000000 */
[----:B------:R-:W-:-:S05]  /*0280*/  IMAD.MOV.U32 R7, RZ, RZ, R9 ;  /* 0x000000ffff077224 */ /* 0x000fca00078e0009 */
[----:B------:R-:W4:Y:S01]  /*0290*/  LDG.E.64 R8, desc[UR6][R6.64] ;  /* 0x0000000606087981 */ /* 0x000f22000c1e1b00 */
[----:B--2---:R-:W5:Y:S01]  /*02a0*/  TLD.LZ RZ, R20, R20, UR4, 1D, 0x3 ;  /* 0x00ff04ff14147f66 */ /* 0x004f6200081e03ff */
[----:B---3--:R-:W5:Y:S01]  /*02b0*/  TLD.LZ RZ, R10, R10, UR4, 1D, 0x3 ;  /* 0x00ff04ff0a0a7f66 */ /* 0x008f6200081e03ff */
[----:B----4-:R-:W5:Y:S01]  /*02c0*/  TLD.LZ RZ, R12, R26, UR4, 1D, 0x3 ;  /* 0x00ff04ff1a0c7f66 */ /* 0x010f6200081e03ff */
[----:B------:R-:W5:Y:S01]  /*02d0*/  TLD.LZ RZ, R14, R14, UR4, 1D, 0x3 ;  /* 0x00ff04ff0e0e7f66 */ /* 0x000f6200081e03ff */
[----:B------:R-:W2:Y:S04]  /*02e0*/  LDG.E.64 R16, desc[UR6][R6.64+0x8] ;  /* 0x0000080606107981 */ /* 0x000ea8000c1e1b00 */
[----:B------:R-:W3:Y:S01]  /*02f0*/  LDG.E.64 R18, desc[UR6][R6.64+0x10] ;  /* 0x0000100606127981 */ /* 0x000ee2000c1e1b00 */
[----:B------:R-:W-:-:S04]  /*0300*/  DEPBAR.LE SB5, 0x3 ;  /* 0x0000d0c00000791a */ /* 0x000fc80000000000 */
[----:B------:R-:W-:Y:S01]  /*0310*/  DFMA R8, R8, R20, R2 ;  /* 0x000000140808722b */ /* 0x000fe20000000002 */
[----:B------:R-:W4:Y:S01]  /*0320*/  LDG.E.64 R2, desc[UR6][R6.64+0x18] ;  /* 0x0000180606027981 */ /* 0x000f22000c1e1b00 */
[----:B------:R-:W-:Y:S01]  /*0330*/  VIADD R0, R0, 0x4 ;  /* 0x0000000400007836 */ /* 0x000fe20000000000 */
[----:B------:R-:W-:-:S04]  /*0340*/  IADD3 R4, P3, PT, R4, 0x10, RZ ;  /* 0x0000001004047810 */ /* 0x000fc80007f7e0ff */
[----:B------:R-:W-:Y:S01]  /*0350*/  ISETP.GE.AND P1, PT, R0, R25, PT ;  /* 0x000000190000720c */ /* 0x000fe20003f26270 */
[----:B------:R-:W-:Y:S01]  /*0360*/  IMAD.X R5, RZ, RZ, R5, P3 ;  /* 0x000000ffff057224 */ /* 0x000fe200018e0605 */
[----:B------:R-:W-:-:S04]  /*0370*/  DEPBAR.LE SB5, 0x1 ;  /* 0x0000d0400000791a */ /* 0x000fc80000000000 */
[----:B--2---:R-:W-:-:S08]  /*0380*/  DFMA R8, R16, R10, R8 ;  /* 0x0000000a1008722b */ /* 0x004fd00000000008 */
[----:B---3--:R-:W-:Y:S01]  /*0390*/  DFMA R12, R18, R12, R8 ;  /* 0x0000000c120c722b */ /* 0x008fe20000000008 */
[----:B------:R-:W-:-:S04]  /*03a0*/  IADD3 R8, P2, PT, R6, 0x20, RZ ;  /* 0x0000002006087810 */ /* 0x000fc80007f5e0ff */
[----:B------:R-:W-:-:S03]  /*03b0*/  IADD3.X R9, PT, PT, RZ, R7, RZ, P2, !PT ;  /* 0x00000007ff097210 */ /* 0x000fc600017fe4ff */
[----:B----45:R-:W-:Y:S01]  /*03c0*/  DFMA R2, R2, R14, R12 ;  /* 0x0000000e0202722b */ /* 0x030fe2000000000c */
[----:B------:R-:W-:Y:S10]  /*03d0*/  @!P1 BRA `(.L_x_28) ;  /* 0xfffffffc008c9947 */ /* 0x000ff4000383ffff */
.L_x_27:
[----:B------:R-:W-:Y:S05]  /*03e0*/  BSYNC.RECONVERGENT B3 ;  /* 0x0000000000037941 */ /* 0x000fea0003800200 */
.L_x_26:
[----:B------:R-:W-:Y:S01]  /*03f0*/  IMAD.IADD R6, R23, 0x1, -R0 ;  /* 0x0000000117067824 */ /* 0x000fe200078e0a00 */
[----:B------:R-:W-:Y:S04]  /*0400*/  BSSY.RECONVERGENT B3, `(.L_x_29) ;  /* 0x0000015000037945 */ /* 0x000fe80003800200 */
[----:B------:R-:W-:-:S13]  /*0410*/  ISETP.GT.AND P1, PT, R6, 0x1, PT ;  /* 0x000000010600780c */ /* 0x000fda0003f24270 */
[----:B------:R-:W-:Y:S05]  /*0420*/  @!P1 BRA `(.L_x_30) ;  /* 0x0000000000489947 */ /* 0x000fea0003800000 */
[----:B------:R-:W2:Y:S04]  /*0430*/  LDG.E R14, desc[UR6][R4.64] ;  /* 0x00000006040e7981 */ /* 0x000ea8000c1e1900 */
[----:B------:R-:W3:Y:S01]  /*0440*/  LDG.E R10, desc[UR6][R4.64+0x4] ;  /* 0x00000406040a7981 */ /* 0x000ee2000c1e1900 */
[----:B------:R-:W2:Y:S01]  /*0450*/  LDCU UR4, c[0x0][0x3b0] ;  /* 0x00007600ff0477ac */ /* 0x000ea20008000800 */
[----:B------:R-:W-:Y:S02]  /*0460*/  UMOV UR5, URZ ;  /* 0x000000ff00057c82 */ /* 0x000fe40008000000 */
[----:B--2---:R-:W5:Y:S01]  /*0470*/  TLD.LZ RZ, R14, R14, UR4, 1D, 0x3 ;  /* 0x00ff04ff0e0e7f66 */ /* 0x004f6200081e03ff */
[----:B---3--:R-:W5:Y:S01]  /*0480*/  TLD.LZ RZ, R10, R10, UR4, 1D, 0x3 ;  /* 0x00ff04ff0a0a7f66 */ /* 0x008f6200081e03ff */
[----:B------:R-:W-:Y:S01]  /*0490*/  IMAD.MOV.U32 R16, RZ, RZ, R8 ;  /* 0x000000ffff107224 */ /* 0x000fe200078e0008 */
[----:B------:R-:W-:-:S05]  /*04a0*/  MOV R17, R9 ;  /* 0x0000000900117202 */ /* 0x000fca0000000f00 */
[----:B------:R-:W2:Y:S04]  /*04b0*/  LDG.E.64 R12, desc[UR6][R16.64] ;  /* 0x00000006100c7981 */ /* 0x000ea8000c1e1b00 */
[----:B------:R-:W3:Y:S01]  /*04c0*/  LDG.E.64 R6, desc[UR6][R16.64+0x8] ;  /* 0x0000080610067981 */ /* 0x000ee2000c1e1b00 */
[----:B------:R-:W-:Y:S01]  /*04d0*/  IADD3 R4, P2, PT, R4, 0x8, RZ ;  /* 0x0000000804047810 */ /* 0x000fe20007f5e0ff */
[----:B------:R-:W-:Y:S01]  /*04e0*/  VIADD R0, R0, 0x2 ;  /* 0x0000000200007836 */ /* 0x000fe20000000000 */
[----:B------:R-:W-:Y:S02]  /*04f0*/  IADD3 R8, P1, PT, R8, 0x10, RZ ;  /* 0x0000001008087810 */ /* 0x000fe40007f3e0ff */
[----:B------:R-:W-:Y:S01]  /*0500*/  PLOP3.LUT P0, PT, PT, PT, PT, 0x8, 0x80 ;  /* 0x000000000080781c */ /* 0x000fe20003f0e170 */
[----:B------:R-:W-:-:S02]  /*0510*/  IMAD.X R5, RZ, RZ, R5, P2 ;  /* 0x000000ffff057224 */ /* 0x000fc400010e0605 */
[----:B------:R-:W-:Y:S01]  /*0520*/  IMAD.X R9, RZ, RZ, R9, P1 ;  /* 0x000000ffff097224 */ /* 0x000fe200008e0609 */
[----:B--2--5:R-:W-:-:S08]  /*0530*/  DFMA R2, R12, R14, R2 ;  /* 0x0000000e0c02722b */ /* 0x024fd00000000002 */
[----:B---3--:R-:W-:-:S11]  /*0540*/  DFMA R2, R6, R10, R2 ;  /* 0x0000000a0602722b */ /* 0x008fd60000000002 */
.L_x_30:
[----:B------:R-:W-:Y:S05]  /*0550*/  BSYNC.RECONVERGENT B3 ;  /* 0x0000000000037941 */ /* 0x000fea0003800200 */
.L_x_29:
[----:B------:R-:W-:-:S13]  /*0560*/  ISETP.NE.OR P0, PT, R0, R23, P0 ;  /* 0x000000170000720c */ /* 0x000fda0000705670 */
[----:B------:R-:W-:Y:S05]  /*0570*/  @!P0 BREAK.RELIABLE B0 ;  /* 0x0000000000008942 */ /* 0x000fea0003800100 */
[----:B------:R-:W-:Y:S05]  /*0580*/  @!P0 BRA `(.L_x_31) ;  /* 0x0000000000408947 */ /* 0x000fea0003800000 */
.L_x_25:
[----:B------:R-:W-:Y:S05]  /*0590*/  BSYNC.RELIABLE B0 ;  /* 0x0000000000007941 */ /* 0x000fea0003800100 */
.L_x_24:
[----:B------:R-:W2:Y:S01]  /*05a0*/  LDG.E R10, desc[UR6][R4.64] ;  /* 0x00000006040a7981 */ /* 0x000ea2000c1e1900 */
[----:B------:R-:W2:Y:S01]  /*05b0*/  LDCU UR4, c[0x0][0x3b0] ;  /* 0x00007600ff0477ac */ /* 0x000ea20008000800 */
[----:B------:R-:W-:Y:S02]  /*05c0*/  UMOV UR5, URZ ;  /* 0x000000ff00057c82 */ /* 0x000fe40008000000 */
[----:B--2---:R-:W5:Y:S01]  /*05d0*/  TLD.LZ RZ, R10, R10, UR4, 1D, 0x3 ;  /* 0x00ff04ff0a0a7f66 */ /* 0x004f6200081e03ff */
[----:B------:R-:W-:Y:S01]  /*05e0*/  MOV R6, R8 ;  /* 0x0000000800067202 */ /* 0x000fe20000000f00 */
[----:B------:R-:W-:-:S06]  /*05f0*/  IMAD.MOV.U32 R7, RZ, RZ, R9 ;  /* 0x000000ffff077224 */ /* 0x000fcc00078e0009 */
[----:B------:R-:W2:Y:S01]  /*0600*/  LDG.E.64 R6, desc[UR6][R6.64] ;  /* 0x0000000606067981 */ /* 0x000ea2000c1e1b00 */
[----:B------:R-:W-:Y:S01]  /*0610*/  VIADD R0, R0, 0x1 ;  /* 0x0000000100007836 */ /* 0x000fe20000000000 */
[----:B------:R-:W-:Y:S02]  /*0620*/  IADD3 R8, P1, PT, R8, 0x8, RZ ;  /* 0x0000000808087810 */ /* 0x000fe40007f3e0ff */
[----:B------:R-:W-:Y:S02]  /*0630*/  IADD3 R4, P2, PT, R4, 0x4, RZ ;  /* 0x0000000404047810 */ /* 0x000fe40007f5e0ff */
[----:B------:R-:W-:Y:S01]  /*0640*/  ISETP.NE.AND P0, PT, R23, R0, PT ;  /* 0x000000001700720c */ /* 0x000fe20003f05270 */
[----:B------:R-:W-:Y:S01]  /*0650*/  IMAD.X R9, RZ, RZ, R9, P1 ;  /* 0x000000ffff097224 */ /* 0x000fe200008e0609 */
[----:B------:R-:W-:Y:S01]  /*0660*/  IADD3.X R5, PT, PT, RZ, R5, RZ, P2, !PT ;  /* 0x00000005ff057210 */ /* 0x000fe200017fe4ff */
[----:B--2--5:R-:W-:-:S10]  /*0670*/  DFMA R2, R6, R10, R2 ;  /* 0x0000000a0602722b */ /* 0x024fd40000000002 */
[----:B------:R-:W-:Y:S05]  /*0680*/  @P0 BRA `(.L_x_24) ;  /* 0xfffffffc00c40947 */ /* 0x000fea000383ffff */
.L_x_31:
[----:B------:R-:W-:Y:S05]  /*0690*/  BSYNC.RECONVERGENT B1 ;  /* 0x0000000000017941 */ /* 0x000fea0003800200 */
.L_x_23:
[----:B------:R-:W-:Y:S05]  /*06a0*/  BRA `(.L_x_32) ;  /* 0x0000000000047947 */ /* 0x000fea0003800000 */
.L_x_22:
[----:B------:R-:W-:-:S07]  /*06b0*/  CS2R R2, SRZ ;  /* 0x0000000000027805 */ /* 0x000fce000001ff00 */
.L_x_32:
[----:B------:R-:W-:Y:S05]  /*06c0*/  BSYNC.RECONVERGENT B2 ;  /* 0x0000000000027941 */ /* 0x000fea0003800200 */
.L_x_21:
[----:B------:R-:W-:Y:S05]  /*06d0*/  WARPSYNC.ALL ;  /* 0x0000000000007948 */ /* 0x000fea0003800000 */
[----:B------:R-:W0:Y:S02]  /*06e0*/  LDC.64 R4, c[0x0][0x3a0] ;  /* 0x0000e800ff047b82 */ /* 0x000e240000000a00 */
[----:B0-----:R-:W-:-:S04]  /*06f0*/  IMAD.WIDE.U32 R24, R24, 0x8, R4 ;  /* 0x0000000818187825 */ /* 0x001fc800078e0004 */
[----:B------:R-:W-:-:S04]  /*0700*/  IMAD.SHL.U32 R5, R22, 0x8, RZ ;  /* 0x0000000816057824 */ /* 0x000fc800078e00ff */
[----:B------:R-:W-:-:S05]  /*0710*/  IMAD.IADD R25, R25, 0x1, R5 ;  /* 0x0000000119197824 */ /* 0x000fca00078e0205 */
[----:B------:R-:W-:Y:S01]  /*0720*/  STG.E.64 desc[UR6][R24.64], R2 ;  /* 0x0000000218007986 */ /* 0x000fe2000c101b06 */
[----:B------:R-:W-:Y:S05]  /*0730*/  EXIT ;  /* 0x000000000000794d */ /* 0x000fea0003800000 */
.L_x_33:
        /* <DEDUP_REMOVED lines=12> */
.L_x_71:


//--------------------- .text._Z20spmv_ellpackr_kernelIf11texReaderSPEvPKT_PKiS5_iPS1_ --------------------------
	.section	.text._Z20spmv_ellpackr_kernelIf11texReaderSPEvPKT_PKiS5_iPS1_,"ax",@progbits
	.align	128
.text._Z20spmv_ellpackr_kernelIf11texReaderSPEvPKT_PKiS5_iPS1_:
        .type           _Z20spmv_ellpackr_kernelIf11texReaderSPEvPKT_PKiS5_iPS1_,@function
        .size           _Z20spmv_ellpackr_kernelIf11texReaderSPEvPKT_PKiS5_iPS1_,(.L_x_72 - _Z20spmv_ellpackr_kernelIf11texReaderSPEvPKT_PKiS5_iPS1_)
        .other          _Z20spmv_ellpackr_kernelIf11texReaderSPEvPKT_PKiS5_iPS1_,@"STO_CUDA_ENTRY STV_DEFAULT"
_Z20spmv_ellpackr_kernelIf11texReaderSPEvPKT_PKiS5_iPS1_:
        /* <DEDUP_REMOVED lines=13> */
[----:B--2---:R-:W-:-:S13]  /*00d0*/  ISETP.GT.AND P0, PT, R7, RZ, PT ;  /* 0x000000ff0700720c */ /* 0x004fda0003f04270 */
[----:B------:R-:W-:Y:S05]  /*00e0*/  @!P0 BRA `(.L_x_35) ;  /* 0x0000000400588947 */ /* 0x000fea0003800000 */
[----:B------:R-:W0:Y:S01]  /*00f0*/  LDC.64 R4, c[0x0][0x388] ;  /* 0x0000e200ff047b82 */ /* 0x000e220000000a00 */
[----:B------:R-:W-:Y:S01]  /*0100*/  ISETP.GT.AND P0, PT, R7, RZ, PT ;  /* 0x000000ff0700720c */ /* 0x000fe20003f04270 */
[----:B------:R-:W-:Y:S04]  /*0110*/  BSSY.RECONVERGENT B1, `(.L_x_36) ;  /* 0x0000052000017945 */ /* 0x000fe80003800200 */
[----:B------:R-:W-:Y:S01]  /*0120*/  BSSY.RELIABLE B0, `(.L_x_37) ;  /* 0x0000045000007945 */ /* 0x000fe20003800100 */
[----:B------:R-:W-:Y:S01]  /*0130*/  HFMA2 R6, -RZ, RZ, 0, 0 ;  /* 0x00000000ff067431 */ /* 0x000fe200000001ff */
[----:B------:R-:W-:Y:S01]  /*0140*/  MOV R2, RZ ;  /* 0x000000ff00027202 */ /* 0x000fe20000000f00 */
[----:B------:R-:W1:Y:S01]  /*0150*/  LDC.64 R8, c[0x0][0x380] ;  /* 0x0000e000ff087b82 */ /* 0x000e620000000a00 */
[----:B0-----:R-:W-:-:S04]  /*0160*/  IMAD.WIDE R4, R3, 0x4, R4 ;  /* 0x0000000403047825 */ /* 0x001fc800078e0204 */
[----:B-1----:R-:W-:Y:S01]  /*0170*/  IMAD.WIDE R8, R3, 0x4, R8 ;  /* 0x0000000403087825 */ /* 0x002fe200078e0208 */
[----:B------:R-:W-:Y:S06]  /*0180*/  @!P0 BRA `(.L_x_38) ;  /* 0x0000000000f88947 */ /* 0x000fec0003800000 */
[----:B------:R-:W-:Y:S01]  /*0190*/  IADD3 R10, PT, PT, R7, -R6, RZ ;  /* 0x80000006070a7210 */ /* 0x000fe20007ffe0ff */
[----:B------:R-:W-:Y:S01]  /*01a0*/  BSSY.RECONVERGENT B3, `(.L_x_39) ;  /* 0x0000024000037945 */ /* 0x000fe20003800200 */
[----:B------:R-:W-:Y:S02]  /*01b0*/  PLOP3.LUT P0, PT, PT, PT, PT, 0x80, 0x8 ;  /* 0x000000000008781c */ /* 0x000fe40003f0f070 */
[----:B------:R-:W-:-:S13]  /*01c0*/  ISETP.GT.AND P1, PT, R10, 0x3, PT ;  /* 0x000000030a00780c */ /* 0x000fda0003f24270 */
[----:B------:R-:W-:Y:S05]  /*01d0*/  @!P1 BRA `(.L_x_40) ;  /* 0x0000000000809947 */ /* 0x000fea0003800000 */
[----:B------:R-:W-:Y:S02]  /*01e0*/  PLOP3.LUT P0, PT, PT, PT, PT, 0x8, 0x80 ;  /* 0x000000000080781c */ /* 0x000fe40003f0e170 */
[----:B------:R-:W-:-:S11]  /*01f0*/  IADD3 R15, PT, PT, R7, -0x3, RZ ;  /* 0xfffffffd070f7810 */ /* 0x000fd60007ffe0ff */
.L_x_41:
[C---:B------:R-:W-:Y:S02]  /*0200*/  IMAD.WIDE R12, R0.reuse, 0x4, R4 ;  /* 0x00000004000c7825 */ /* 0x040fe400078e0204 */
[----:B------:R-:W2:Y:S02]  /*0210*/  LDG.E R4, desc[UR6][R4.64] ;  /* 0x0000000604047981 */ /* 0x000ea4000c1e1900 */
[C---:B------:R-:W-:Y:S02]  /*0220*/  IMAD.WIDE R20, R0.reuse, 0x4, R12 ;  /* 0x0000000400147825 */ /* 0x040fe400078e020c */
[----:B------:R-:W3:Y:S02]  /*0230*/  LDG.E R14, desc[UR6][R12.64] ;  /* 0x000000060c0e7981 */ /* 0x000ee4000c1e1900 */
[----:B------:R-:W-:Y:S02]  /*0240*/  IMAD.WIDE R10, R0, 0x4, R20 ;  /* 0x00000004000a7825 */ /* 0x000fe400078e0214 */
[----:B------:R-:W4:Y:S04]  /*0250*/  LDG.E R20, desc[UR6][R20.64] ;  /* 0x0000000614147981 */ /* 0x000f28000c1e1900 */
[----:B------:R-:W4:Y:S01]  /*0260*/  LDG.E R22, desc[UR6][R10.64] ;  /* 0x000000060a167981 */ /* 0x000f22000c1e1900 */
[----:B------:R-:W2:Y:S01]  /*0270*/  LDCU UR4, c[0x0][0x3b0] ;  /* 0x00007600ff0477ac */ /* 0x000ea20008000800 */
[----:B------:R-:W-:-:S02]  /*0280*/  UMOV UR5, URZ ;  /* 0x000000ff00057c82 */ /* 0x000fc40008000000 */
[----:B--2---:R0:W5:Y:S01]  /*0290*/  TLD.LZ RZ, R23, R4, UR4, 1D, 0x1 ;  /* 0x00ff04ff04177f66 */ /* 0x00416200081e01ff */
[----:B---3--:R-:W5:Y:S01]  /*02a0*/  TLD.LZ RZ, R14, R14, UR4, 1D, 0x1 ;  /* 0x00ff04ff0e0e7f66 */ /* 0x008f6200081e01ff */
[----:B----4-:R-:W5:Y:S01]  /*02b0*/  TLD.LZ RZ, R25, R20, UR4, 1D, 0x1 ;  /* 0x00ff04ff14197f66 */ /* 0x010f6200081e01ff */
[----:B------:R-:W5:Y:S01]  /*02c0*/  TLD.LZ RZ, R27, R22, UR4, 1D, 0x1 ;  /* 0x00ff04ff161b7f66 */ /* 0x000f6200081e01ff */
[C---:B------:R-:W-:Y:S02]  /*02d0*/  IMAD.WIDE R18, R0.reuse, 0x4, R8 ;  /* 0x0000000400127825 */ /* 0x040fe400078e0208 */
[----:B------:R-:W2:Y:S02]  /*02e0*/  LDG.E R8, desc[UR6][R8.64] ;  /* 0x0000000608087981 */ /* 0x000ea4000c1e1900 */
[C---:B------:R-:W-:Y:S02]  /*02f0*/  IMAD.WIDE R16, R0.reuse, 0x4, R18 ;  /* 0x0000000400107825 */ /* 0x040fe400078e0212 */
[----:B------:R-:W3:Y:S02]  /*0300*/  LDG.E R18, desc[UR6][R18.64] ;  /* 0x0000000612127981 */ /* 0x000ee4000c1e1900 */
[----:B------:R-:W-:-:S02]  /*0310*/  IMAD.WIDE R12, R0, 0x4, R16 ;  /* 0x00000004000c7825 */ /* 0x000fc400078e0210 */
[----:B------:R-:W4:Y:S04]  /*0320*/  LDG.E R16, desc[UR6][R16.64] ;  /* 0x0000000610107981 */ /* 0x000f28000c1e1900 */
[----:B------:R-:W4:Y:S01]  /*0330*/  LDG.E R21, desc[UR6][R12.64] ;  /* 0x000000060c157981 */ /* 0x000f22000c1e1900 */
[----:B------:R-:W-:-:S04]  /*0340*/  IADD3 R6, PT, PT, R6, 0x4, RZ ;  /* 0x0000000406067810 */ /* 0x000fc80007ffe0ff */
[----:B------:R-:W-:Y:S01]  /*0350*/  ISETP.GE.AND P1, PT, R6, R15, PT ;  /* 0x0000000f0600720c */ /* 0x000fe20003f26270 */
[----:B0-----:R-:W-:Y:S01]  /*0360*/  IMAD.WIDE R4, R0, 0x4, R10 ;  /* 0x0000000400047825 */ /* 0x001fe200078e020a */
[----:B------:R-:W-:-:S04]  /*0370*/  DEPBAR.LE SB5, 0x2 ;  /* 0x0000d0800000791a */ /* 0x000fc80000000000 */
[----:B--2---:R-:W-:-:S04]  /*0380*/  FFMA R23, R23, R8, R2 ;  /* 0x0000000817177223 */ /* 0x004fc80000000002 */
[----:B---3--:R-:W-:Y:S01]  /*0390*/  FFMA R14, R14, R18, R23 ;  /* 0x000000120e0e7223 */ /* 0x008fe20000000017 */
[----:B------:R-:W-:-:S04]  /*03a0*/  IMAD.WIDE R8, R0, 0x4, R12 ;  /* 0x0000000400087825 */ /* 0x000fc800078e020c */
[----:B----45:R-:W-:-:S04]  /*03b0*/  FFMA R14, R25, R16, R14 ;  /* 0x00000010190e7223 */ /* 0x030fc8000000000e */
[----:B------:R-:W-:Y:S01]  /*03c0*/  FFMA R2, R27, R21, R14 ;  /* 0x000000151b027223 */ /* 0x000fe2000000000e */
[----:B------:R-:W-:Y:S06]  /*03d0*/  @!P1 BRA `(.L_x_41) ;  /* 0xfffffffc00889947 */ /* 0x000fec000383ffff */
.L_x_40:
[----:B------:R-:W-:Y:S05]  /*03e0*/  BSYNC.RECONVERGENT B3 ;  /* 0x0000000000037941 */ /* 0x000fea0003800200 */
.L_x_39:
[----:B------:R-:W-:Y:S01]  /*03f0*/  IADD3 R10, PT, PT, R7, -R6, RZ ;  /* 0x80000006070a7210 */ /* 0x000fe20007ffe0ff */
[----:B------:R-:W-:Y:S03]  /*0400*/  BSSY.RECONVERGENT B3, `(.L_x_42) ;  /* 0x0000013000037945 */ /* 0x000fe60003800200 */
[----:B------:R-:W-:-:S13]  /*0410*/  ISETP.GT.AND P1, PT, R10, 0x1, PT ;  /* 0x000000010a00780c */ /* 0x000fda0003f24270 */
[----:B------:R-:W-:Y:S05]  /*0420*/  @!P1 BRA `(.L_x_43) ;  /* 0x0000000000409947 */ /* 0x000fea0003800000 */
[C---:B------:R-:W-:Y:S01]  /*0430*/  IMAD.WIDE R10, R0.reuse, 0x4, R4 ;  /* 0x00000004000a7825 */ /* 0x040fe200078e0204 */
[----:B------:R-:W2:Y:S04]  /*0440*/  LDG.E R14, desc[UR6][R4.64] ;  /* 0x00000006040e7981 */ /* 0x000ea8000c1e1900 */
[----:B------:R-:W3:Y:S01]  /*0450*/  LDG.E R17, desc[UR6][R10.64] ;  /* 0x000000060a117981 */ /* 0x000ee2000c1e1900 */
[----:B------:R-:W2:Y:S01]  /*0460*/  LDCU UR4, c[0x0][0x3b0] ;  /* 0x00007600ff0477ac */ /* 0x000ea20008000800 */
[----:B------:R-:W-:Y:S02]  /*0470*/  UMOV UR5, URZ ;  /* 0x000000ff00057c82 */ /* 0x000fe40008000000 */
[----:B--2---:R-:W5:Y:S01]  /*0480*/  TLD.LZ RZ, R15, R14, UR4, 1D, 0x1 ;  /* 0x00ff04ff0e0f7f66 */ /* 0x004f6200081e01ff */
[----:B---3--:R-:W5:Y:S01]  /*0490*/  TLD.LZ RZ, R17, R17, UR4, 1D, 0x1 ;  /* 0x00ff04ff11117f66 */ /* 0x008f6200081e01ff */
[C---:B------:R-:W-:Y:S01]  /*04a0*/  IMAD.WIDE R12, R0.reuse, 0x4, R8 ;  /* 0x00000004000c7825 */ /* 0x040fe200078e0208 */
[----:B------:R0:W2:Y:S04]  /*04b0*/  LDG.E R16, desc[UR6][R8.64] ;  /* 0x0000000608107981 */ /* 0x0000a8000c1e1900 */
[----:B------:R-:W3:Y:S01]  /*04c0*/  LDG.E R18, desc[UR6][R12.64] ;  /* 0x000000060c127981 */ /* 0x000ee2000c1e1900 */
[----:B------:R-:W-:Y:S01]  /*04d0*/  PLOP3.LUT P0, PT, PT, PT, PT, 0x8, 0x80 ;  /* 0x000000000080781c */ /* 0x000fe20003f0e170 */
[----:B------:R-:W-:Y:S01]  /*04e0*/  IMAD.WIDE R4, R0, 0x4, R10 ;  /* 0x0000000400047825 */ /* 0x000fe200078e020a */
[----:B------:R-:W-:-:S03]  /*04f0*/  IADD3 R6, PT, PT, R6, 0x2, RZ ;  /* 0x0000000206067810 */ /* 0x000fc60007ffe0ff */
[----:B0-----:R-:W-:-:S04]  /*0500*/  IMAD.WIDE R8, R0, 0x4, R12 ;  /* 0x0000000400087825 */ /* 0x001fc800078e020c */
[----:B--2--5:R-:W-:-:S04]  /*0510*/  FFMA R2, R15, R16, R2 ;  /* 0x000000100f027223 */ /* 0x024fc80000000002 */
[----:B---3--:R-:W-:-:S07]  /*0520*/  FFMA R2, R17, R18, R2 ;  /* 0x0000001211027223 */ /* 0x008fce0000000002 */
.L_x_43:
[----:B------:R-:W-:Y:S05]  /*0530*/  BSYNC.RECONVERGENT B3 ;  /* 0x0000000000037941 */ /* 0x000fea0003800200 */
.L_x_42:
[----:B------:R-:W-:-:S13]  /*0540*/  ISETP.NE.OR P0, PT, R6, R7, P0 ;  /* 0x000000070600720c */ /* 0x000fda0000705670 */
[----:B------:R-:W-:Y:S05]  /*0550*/  @!P0 BREAK.RELIABLE B0 ;  /* 0x0000000000008942 */ /* 0x000fea0003800100 */
[----:B------:R-:W-:Y:S05]  /*0560*/  @!P0 BRA `(.L_x_44) ;  /* 0x0000000000308947 */ /* 0x000fea0003800000 */
.L_x_38:
[----:B------:R-:W-:Y:S05]  /*0570*/  BSYNC.RELIABLE B0 ;  /* 0x0000000000007941 */ /* 0x000fea0003800100 */
.L_x_37:
[----:B------:R-:W2:Y:S01]  /*0580*/  LDG.E R10, desc[UR6][R4.64] ;  /* 0x00000006040a7981 */ /* 0x000ea2000c1e1900 */
[----:B------:R-:W2:Y:S01]  /*0590*/  LDCU UR4, c[0x0][0x3b0] ;  /* 0x00007600ff0477ac */ /* 0x000ea20008000800 */
[----:B------:R-:W-:Y:S02]  /*05a0*/  UMOV UR5, URZ ;  /* 0x000000ff00057c82 */ /* 0x000fe40008000000 */
[----:B--2---:R-:W5:Y:S01]  /*05b0*/  TLD.LZ RZ, R11, R10, UR4, 1D, 0x1 ;  /* 0x00ff04ff0a0b7f66 */ /* 0x004f6200081e01ff */
[----:B------:R0:W2:Y:S01]  /*05c0*/  LDG.E R12, desc[UR6][R8.64] ;  /* 0x00000006080c7981 */ /* 0x0000a2000c1e1900 */
[----:B------:R-:W-:Y:S01]  /*05d0*/  IADD3 R6, PT, PT, R6, 0x1, RZ ;  /* 0x0000000106067810 */ /* 0x000fe20007ffe0ff */
[----:B------:R-:W-:-:S03]  /*05e0*/  IMAD.WIDE R4, R0, 0x4, R4 ;  /* 0x0000000400047825 */ /* 0x000fc600078e0204 */
[----:B------:R-:W-:Y:S01]  /*05f0*/  ISETP.NE.AND P0, PT, R7, R6, PT ;  /* 0x000000060700720c */ /* 0x000fe20003f05270 */
[----:B0-----:R-:W-:-:S04]  /*0600*/  IMAD.WIDE R8, R0, 0x4, R8 ;  /* 0x0000000400087825 */ /* 0x001fc800078e0208 */
[----:B--2--5:R-:W-:-:S08]  /*0610*/  FFMA R2, R11, R12, R2 ;  /* 0x0000000c0b027223 */ /* 0x024fd00000000002 */
[----:B------:R-:W-:Y:S05]  /*0620*/  @P0 BRA `(.L_x_37) ;  /* 0xfffffffc00d40947 */ /* 0x000fea000383ffff */
.L_x_44:
[----:B------:R-:W-:Y:S05]  /*0630*/  BSYNC.RECONVERGENT B1 ;  /* 0x0000000000017941 */ /* 0x000fea0003800200 */
.L_x_36:
[----:B------:R-:W-:Y:S05]  /*0640*/  BRA `(.L_x_45) ;  /* 0x0000000000047947 */ /* 0x000fea0003800000 */
.L_x_35:
[----:B------:R-:W-:-:S07]  /*0650*/  HFMA2 R2, -RZ, RZ, 0, 0 ;  /* 0x00000000ff027431 */ /* 0x000fce00000001ff */
.L_x_45:
[----:B------:R-:W-:Y:S05]  /*0660*/  BSYNC.RECONVERGENT B2 ;  /* 0x0000000000027941 */ /* 0x000fea0003800200 */
.L_x_34:
[----:B------:R-:W-:Y:S05]  /*0670*/  WARPSYNC.ALL ;  /* 0x0000000000007948 */ /* 0x000fea0003800000 */
[----:B------:R-:W0:Y:S02]  /*0680*/  LDC.64 R4, c[0x0][0x3a0] ;  /* 0x0000e800ff047b82 */ /* 0x000e240000000a00 */
[----:B0-----:R-:W-:-:S05]  /*0690*/  IMAD.WIDE R4, R3, 0x4, R4 ;  /* 0x0000000403047825 */ /* 0x001fca00078e0204 */
[----:B------:R-:W-:Y:S01]  /*06a0*/  STG.E desc[UR6][R4.64], R2 ;  /* 0x0000000204007986 */ /* 0x000fe2000c101906 */
[----:B------:R-:W-:Y:S05]  /*06b0*/  EXIT ;  /* 0x000000000000794d */ /* 0x000fea0003800000 */
.L_x_46:
        /* <DEDUP_REMOVED lines=12> */
.L_x_72:


//--------------------- .text._Z22spmv_csr_vector_kernelIf11texReaderSPEvPKT_PKiS5_iPS1_ --------------------------
	.section	.text._Z22spmv_csr_vector_kernelIf11texReaderSPEvPKT_PKiS5_iPS1_,"ax",@progbits
	.align	128
.text._Z22spmv_csr_vector_kernelIf11texReaderSPEvPKT_PKiS5_iPS1_:
        .type           _Z22spmv_csr_vector_kernelIf11texReaderSPEvPKT_PKiS5_iPS1_,@function
        .size           _Z22spmv_csr_vector_kernelIf11texReaderSPEvPKT_PKiS5_iPS1_,(.L_x_73 - _Z22spmv_csr_vector_kernelIf11texReaderSPEvPKT_PKiS5_iPS1_)
        .other          _Z22spmv_csr_vector_kernelIf11texReaderSPEvPKT_PKiS5_iPS1_,@"STO_CUDA_ENTRY STV_DEFAULT"
_Z22spmv_csr_vector_kernelIf11texReaderSPEvPKT_PKiS5_iPS1_:
        /* <DEDUP_REMOVED lines=10> */
[----:B0-----:R-:W-:Y:S02]  /*00a0*/  HFMA2 R4, -RZ, RZ, 0, 0 ;  /* 0x00000000ff047431 */ /* 0x001fe400000001ff */
[----:B-1----:R-:W-:-:S04]  /*00b0*/  IMAD.U32 R3, R5, -0x20, RZ ;  /* 0xffffffe005037824 */ /* 0x002fc800078e00ff */
[----:B------:R-:W-:-:S06]  /*00c0*/  IMAD.HI.U32 R5, R5, R3, R4 ;  /* 0x0000000305057227 */ /* 0x000fcc00078e0004 */
[----:B------:R-:W-:-:S04]  /*00d0*/  IMAD.HI.U32 R3, R5, R6, RZ ;  /* 0x0000000605037227 */ /* 0x000fc800078e00ff */
[----:B------:R-:W-:Y:S02]  /*00e0*/  IMAD R0, R3, -0x20, R6 ;  /* 0xffffffe003007824 */ /* 0x000fe400078e0206 */
[----:B--2---:R-:W-:-:S03]  /*00f0*/  IMAD.HI.U32 R6, R5, R7, RZ ;  /* 0x0000000705067227 */ /* 0x004fc600078e00ff */
[----:B------:R-:W-:Y:S01]  /*0100*/  ISETP.GE.U32.AND P0, PT, R0, 0x20, PT ;  /* 0x000000200000780c */ /* 0x000fe20003f06070 */
[----:B------:R-:W-:-:S05]  /*0110*/  IMAD R4, R6, -0x20, R7 ;  /* 0xffffffe006047824 */ /* 0x000fca00078e0207 */
[----:B------:R-:W-:-:S07]  /*0120*/  ISETP.GE.U32.AND P2, PT, R4, 0x20, PT ;  /* 0x000000200400780c */ /* 0x000fce0003f46070 */
[----:B------:R-:W-:Y:S01]  /*0130*/  @P0 VIADD R0, R0, 0xffffffe0 ;  /* 0xffffffe000000836 */ /* 0x000fe20000000000 */
[----:B------:R-:W-:-:S04]  /*0140*/  @P0 IADD3 R3, PT, PT, R3, 0x1, RZ ;  /* 0x0000000103030810 */ /* 0x000fc80007ffe0ff */
[----:B------:R-:W-:Y:S01]  /*0150*/  ISETP.GE.U32.AND P1, PT, R0, 0x20, PT ;  /* 0x000000200000780c */ /* 0x000fe20003f26070 */
[----:B------:R-:W-:Y:S01]  /*0160*/  @P2 VIADD R4, R4, 0xffffffe0 ;  /* 0xffffffe004042836 */ /* 0x000fe20000000000 */
[----:B------:R-:W-:Y:S01]  /*0170*/  LOP3.LUT R0, R2, 0x20, RZ, 0x3c, !PT ;  /* 0x0000002002007812 */ /* 0x000fe200078e3cff */
[----:B------:R-:W-:-:S03]  /*0180*/  @P2 VIADD R6, R6, 0x1 ;  /* 0x0000000106062836 */ /* 0x000fc60000000000 */
[----:B------:R-:W-:Y:S02]  /*0190*/  ISETP.GE.U32.AND P3, PT, R4, 0x20, PT ;  /* 0x000000200400780c */ /* 0x000fe40003f66070 */
[----:B------:R-:W-:-:S05]  /*01a0*/  ISETP.GE.AND P4, PT, R0, RZ, PT ;  /* 0x000000ff0000720c */ /* 0x000fca0003f86270 */
[----:B------:R-:W-:-:S06]  /*01b0*/  @P1 VIADD R3, R3, 0x1 ;  /* 0x0000000103031836 */ /* 0x000fcc0000000000 */
[----:B------:R-:W-:Y:S02]  /*01c0*/  @P3 IADD3 R6, PT, PT, R6, 0x1, RZ ;  /* 0x0000000106063810 */ /* 0x000fe40007ffe0ff */
[----:B------:R-:W-:-:S04]  /*01d0*/  @!P4 IMAD.MOV R3, RZ, RZ, -R3 ;  /* 0x000000ffff03c224 */ /* 0x000fc800078e0a03 */
        /* <DEDUP_REMOVED lines=10> */
[----:B--2---:R-:W-:-:S05]  /*0280*/  IMAD.IADD R5, R8, 0x1, R3 ;  /* 0x0000000108057824 */ /* 0x004fca00078e0203 */
[----:B---3--:R-:W-:-:S13]  /*0290*/  ISETP.GE.AND P0, PT, R5, R4, PT ;  /* 0x000000040500720c */ /* 0x008fda0003f06270 */
[----:B------:R-:W-:Y:S05]  /*02a0*/  @P0 BRA `(.L_x_48) ;  /* 0x00000004001c0947 */ /* 0x000fea0003800000 */
[----:B------:R-:W0:Y:S01]  /*02b0*/  LDC.64 R6, c[0x0][0x388] ;  /* 0x0000e200ff067b82 */ /* 0x000e220000000a00 */
[----:B------:R-:W-:Y:S01]  /*02c0*/  IADD3 R8, PT, PT, R4, -R5, RZ ;  /* 0x8000000504087210 */ /* 0x000fe20007ffe0ff */
[----:B------:R-:W-:Y:S01]  /*02d0*/  BSSY.RECONVERGENT B1, `(.L_x_49) ;  /* 0x0000026000017945 */ /* 0x000fe20003800200 */
[----:B------:R-:W-:Y:S02]  /*02e0*/  PLOP3.LUT P0, PT, PT, PT, PT, 0x80, 0x8 ;  /* 0x000000000008781c */ /* 0x000fe40003f0f070 */
[----:B------:R-:W-:Y:S01]  /*02f0*/  ISETP.GT.AND P1, PT, R8, 0x60, PT ;  /* 0x000000600800780c */ /* 0x000fe20003f24270 */
[----:B------:R-:W-:Y:S02]  /*0300*/  IMAD.MOV.U32 R8, RZ, RZ, RZ ;  /* 0x000000ffff087224 */ /* 0x000fe400078e00ff */
[----:B------:R-:W1:Y:S01]  /*0310*/  LDC.64 R12, c[0x0][0x380] ;  /* 0x0000e000ff0c7b82 */ /* 0x000e620000000a00 */
[----:B0-----:R-:W-:-:S04]  /*0320*/  IMAD.WIDE R6, R5, 0x4, R6 ;  /* 0x0000000405067825 */ /* 0x001fc800078e0206 */
[----:B-1----:R-:W-:-:S05]  /*0330*/  IMAD.WIDE R12, R5, 0x4, R12 ;  /* 0x00000004050c7825 */ /* 0x002fca00078e020c */
[----:B------:R-:W-:Y:S05]  /*0340*/  @!P1 BRA `(.L_x_50) ;  /* 0x0000000000789947 */ /* 0x000fea0003800000 */
[----:B------:R-:W-:Y:S02]  /*0350*/  PLOP3.LUT P0, PT, PT, PT, PT, 0x8, 0x80 ;  /* 0x000000000080781c */ /* 0x000fe40003f0e170 */
[----:B------:R-:W-:-:S11]  /*0360*/  IADD3 R14, PT, PT, R4, -0x60, RZ ;  /* 0xffffffa0040e7810 */ /* 0x000fd60007ffe0ff */
.L_x_51:
[----:B------:R-:W2:Y:S04]  /*0370*/  LDG.E R9, desc[UR6][R6.64] ;  /* 0x0000000606097981 */ /* 0x000ea8000c1e1900 */
[----:B------:R-:W3:Y:S04]  /*0380*/  LDG.E R10, desc[UR6][R6.64+0x80] ;  /* 0x00008006060a7981 */ /* 0x000ee8000c1e1900 */
[----:B------:R-:W4:Y:S04]  /*0390*/  LDG.E R11, desc[UR6][R6.64+0x100] ;  /* 0x00010006060b7981 */ /* 0x000f28000c1e1900 */
[----:B------:R-:W4:Y:S01]  /*03a0*/  LDG.E R18, desc[UR6][R6.64+0x180] ;  /* 0x0001800606127981 */ /* 0x000f22000c1e1900 */
[----:B------:R-:W2:Y:S01]  /*03b0*/  LDCU UR4, c[0x0][0x3b0] ;  /* 0x00007600ff0477ac */ /* 0x000ea20008000800 */
[----:B------:R-:W-:-:S02]  /*03c0*/  UMOV UR5, URZ ;  /* 0x000000ff00057c82 */ /* 0x000fc40008000000 */
[----:B--2---:R-:W5:Y:S01]  /*03d0*/  TLD.LZ RZ, R9, R9, UR4, 1D, 0x1 ;  /* 0x00ff04ff09097f66 */ /* 0x004f6200081e01ff */
[----:B---3--:R0:W5:Y:S01]  /*03e0*/  TLD.LZ RZ, R15, R10, UR4, 1D, 0x1 ;  /* 0x00ff04ff0a0f7f66 */ /* 0x00816200081e01ff */
[----:B----4-:R1:W5:Y:S01]  /*03f0*/  TLD.LZ RZ, R16, R11, UR4, 1D, 0x1 ;  /* 0x00ff04ff0b107f66 */ /* 0x01036200081e01ff */
[----:B------:R-:W5:Y:S01]  /*0400*/  TLD.LZ RZ, R19, R18, UR4, 1D, 0x1 ;  /* 0x00ff04ff12137f66 */ /* 0x000f6200081e01ff */
[----:B0-----:R-:W-:Y:S01]  /*0410*/  IMAD.MOV.U32 R10, RZ, RZ, R12 ;  /* 0x000000ffff0a7224 */ /* 0x001fe200078e000c */
[----:B-1----:R-:W-:-:S05]  /*0420*/  MOV R11, R13 ;  /* 0x0000000d000b7202 */ /* 0x002fca0000000f00 */
[----:B------:R-:W2:Y:S04]  /*0430*/  LDG.E R12, desc[UR6][R10.64] ;  /* 0x000000060a0c7981 */ /* 0x000ea8000c1e1900 */
[----:B------:R-:W3:Y:S04]  /*0440*/  LDG.E R13, desc[UR6][R10.64+0x80] ;  /* 0x000080060a0d7981 */ /* 0x000ee8000c1e1900 */
[----:B------:R-:W4:Y:S04]  /*0450*/  LDG.E R17, desc[UR6][R10.64+0x100] ;  /* 0x000100060a117981 */ /* 0x000f28000c1e1900 */
[----:B------:R-:W4:Y:S01]  /*0460*/  LDG.E R20, desc[UR6][R10.64+0x180] ;  /* 0x000180060a147981 */ /* 0x000f22000c1e1900 */
[----:B------:R-:W-:Y:S01]  /*0470*/  VIADD R5, R5, 0x80 ;  /* 0x0000008005057836 */ /* 0x000fe20000000000 */
[----:B------:R-:W-:-:S04]  /*0480*/  IADD3 R6, P3, PT, R6, 0x200, RZ ;  /* 0x0000020006067810 */ /* 0x000fc80007f7e0ff */
[----:B------:R-:W-:Y:S01]  /*0490*/  ISETP.GE.AND P1, PT, R5, R14, PT ;  /* 0x0000000e0500720c */ /* 0x000fe20003f26270 */
[----:B------:R-:W-:Y:S01]  /*04a0*/  IMAD.X R7, RZ, RZ, R7, P3 ;  /* 0x000000ffff077224 */ /* 0x000fe200018e0607 */
[----:B------:R-:W-:-:S04]  /*04b0*/  DEPBAR.LE SB5, 0x2 ;  /* 0x0000d0800000791a */ /* 0x000fc80000000000 */
[----:B--2---:R-:W-:-:S04]  /*04c0*/  FFMA R12, R9, R12, R8 ;  /* 0x0000000c090c7223 */ /* 0x004fc80000000008 */
[----:B---3--:R-:W-:Y:S01]  /*04d0*/  FFMA R13, R15, R13, R12 ;  /* 0x0000000d0f0d7223 */ /* 0x008fe2000000000c */
[----:B------:R-:W-:-:S03]  /*04e0*/  IADD3 R12, P2, PT, R10, 0x200, RZ ;  /* 0x000002000a0c7810 */ /* 0x000fc60007f5e0ff */
[----:B----45:R-:W-:Y:S01]  /*04f0*/  FFMA R16, R16, R17, R13 ;  /* 0x0000001110107223 */ /* 0x030fe2000000000d */
[----:B------:R-:W-:-:S03]  /*0500*/  IADD3.X R13, PT, PT, RZ, R11, RZ, P2, !PT ;  /* 0x0000000bff0d7210 */ /* 0x000fc600017fe4ff */
[----:B------:R-:W-:Y:S01]  /*0510*/  FFMA R8, R19, R20, R16 ;  /* 0x0000001413087223 */ /* 0x000fe20000000010 */
[----:B------:R-:W-:Y:S06]  /*0520*/  @!P1 BRA `(.L_x_51) ;  /* 0xfffffffc00909947 */ /* 0x000fec000383ffff */
.L_x_50:
[----:B------:R-:W-:Y:S05]  /*0530*/  BSYNC.RECONVERGENT B1 ;  /* 0x0000000000017941 */ /* 0x000fea0003800200 */
.L_x_49:
[----:B------:R-:W-:-:S04]  /*0540*/  IADD3 R9, PT, PT, R4, -R5, RZ ;  /* 0x8000000504097210 */ /* 0x000fc80007ffe0ff */
[----:B------:R-:W-:-:S13]  /*0550*/  ISETP.GT.AND P1, PT, R9, 0x20, PT ;  /* 0x000000200900780c */ /* 0x000fda0003f24270 */
[----:B------:R-:W2:Y:S04]  /*0560*/  @P1 LDG.E R9, desc[UR6][R6.64] ;  /* 0x0000000606091981 */ /* 0x000ea8000c1e1900 */
[----:B------:R-:W3:Y:S01]  /*0570*/  @P1 LDG.E R10, desc[UR6][R6.64+0x80] ;  /* 0x00008006060a1981 */ /* 0x000ee2000c1e1900 */
[----:B------:R-:W-:-:S05]  /*0580*/  VOTEU.ANY UP0, P1 ;  /* 0x0000000000ff7886 */ /* 0x000fca0000800100 */
[----:B------:R-:W2:Y:S01]  /*0590*/  @UP0 LDCU UR4, c[0x0][0x3b0] ;  /* 0x00007600ff0407ac */ /* 0x000ea20008000800 */
[----:B------:R-:W-:Y:S02]  /*05a0*/  @UP0 UMOV UR5, URZ ;  /* 0x000000ff00050c82 */ /* 0x000fe40008000000 */
[----:B--2---:R-:W5:Y:S01]  /*05b0*/  @P1 TLD.LZ RZ, R9, R9, UR4, 1D, 0x1 ;  /* 0x00ff04ff09091f66 */ /* 0x004f6200081e01ff */
[----:B---3--:R0:W5:Y:S01]  /*05c0*/  @P1 TLD.LZ RZ, R15, R10, UR4, 1D, 0x1 ;  /* 0x00ff04ff0a0f1f66 */ /* 0x00816200081e01ff */
[----:B------:R-:W-:Y:S01]  /*05d0*/  @P1 MOV R11, R13 ;  /* 0x0000000d000b1202 */ /* 0x000fe20000000f00 */
[----:B0-----:R-:W-:-:S05]  /*05e0*/  @P1 IMAD.MOV.U32 R10, RZ, RZ, R12 ;  /* 0x000000ffff0a1224 */ /* 0x001fca00078e000c */
[----:B------:R-:W2:Y:S04]  /*05f0*/  @P1 LDG.E R14, desc[UR6][R10.64] ;  /* 0x000000060a0e1981 */ /* 0x000ea8000c1e1900 */
[----:B------:R-:W3:Y:S01]  /*0600*/  @P1 LDG.E R16, desc[UR6][R10.64+0x80] ;  /* 0x000080060a101981 */ /* 0x000ee2000c1e1900 */
[----:B------:R-:W-:Y:S01]  /*0610*/  @P1 VIADD R5, R5, 0x40 ;  /* 0x0000004005051836 */ /* 0x000fe20000000000 */
[----:B------:R-:W-:Y:S02]  /*0620*/  @P1 PLOP3.LUT P0, PT, PT, PT, PT, 0x8, 0x80 ;  /* 0x000000000080181c */ /* 0x000fe40003f0e170 */
[----:B------:R-:W-:Y:S02]  /*0630*/  @P1 IADD3 R6, P3, PT, R6, 0x100, RZ ;  /* 0x0000010006061810 */ /* 0x000fe40007f7e0ff */
[----:B------:R-:W-:-:S02]  /*0640*/  ISETP.LT.OR P0, PT, R5, R4, P0 ;  /* 0x000000040500720c */ /* 0x000fc40000701670 */
[----:B------:R-:W-:Y:S01]  /*0650*/  @P1 IADD3 R12, P2, PT, R12, 0x100, RZ ;  /* 0x000001000c0c1810 */ /* 0x000fe20007f5e0ff */
[----:B------:R-:W-:-:S03]  /*0660*/  @P1 IMAD.X R7, RZ, RZ, R7, P3 ;  /* 0x000000ffff071224 */ /* 0x000fc600018e0607 */
[----:B------:R-:W-:Y:S01]  /*0670*/  @P1 IADD3.X R13, PT, PT, RZ, R13, RZ, P2, !PT ;  /* 0x0000000dff0d1210 */ /* 0x000fe200017fe4ff */
[----:B--2--5:R-:W-:-:S04]  /*0680*/  @P1 FFMA R14, R9, R14, R8 ;  /* 0x0000000e090e1223 */ /* 0x024fc80000000008 */
[----:B---3--:R-:W-:Y:S02]  /*0690*/  @P1 FFMA R8, R15, R16, R14 ;  /* 0x000000100f081223 */ /* 0x008fe4000000000e */
[----:B------:R-:W-:Y:S05]  /*06a0*/  @!P0 BRA `(.L_x_52) ;  /* 0x0000000000208947 */ /* 0x000fea0003800000 */
[----:B------:R-:W2:Y:S01]  /*06b0*/  LDG.E R6, desc[UR6][R6.64] ;  /* 0x0000000606067981 */ /* 0x000ea2000c1e1900 */
[----:B------:R-:W2:Y:S01]  /*06c0*/  LDCU UR4, c[0x0][0x3b0] ;  /* 0x00007600ff0477ac */ /* 0x000ea20008000800 */
[----:B------:R-:W-:Y:S02]  /*06d0*/  UMOV UR5, URZ ;  /* 0x000000ff00057c82 */ /* 0x000fe40008000000 */
[----:B--2---:R-:W5:Y:S01]  /*06e0*/  TLD.LZ RZ, R5, R6, UR4, 1D, 0x1 ;  /* 0x00ff04ff06057f66 */ /* 0x004f6200081e01ff */
[----:B------:R-:W2:Y:S02]  /*06f0*/  LDG.E R12, desc[UR6][R12.64] ;  /* 0x000000060c0c7981 */ /* 0x000ea4000c1e1900 */
[----:B--2--5:R-:W-:Y:S01]  /*0700*/  FFMA R8, R5, R12, R8 ;  /* 0x0000000c05087223 */ /* 0x024fe20000000008 */
[----:B------:R-:W-:Y:S06]  /*0710*/  BRA `(.L_x_52) ;  /* 0x0000000000047947 */ /* 0x000fec0003800000 */
.L_x_48:
[----:B------:R-:W-:-:S07]  /*0720*/  HFMA2 R8, -RZ, RZ, 0, 0 ;  /* 0x00000000ff087431 */ /* 0x000fce00000001ff */
.L_x_52:
[----:B------:R-:W-:Y:S05]  /*0730*/  BSYNC.RECONVERGENT B0 ;  /* 0x0000000000007941 */ /* 0x000fea0003800200 */
.L_x_47:
[----:B------:R-:W0:Y:S01]  /*0740*/  S2UR UR5, SR_CgaCtaId ;  /* 0x00000000000579c3 */ /* 0x000e220000008800 */
[----:B------:R-:W-:Y:S01]  /*0750*/  UMOV UR4, 0x400 ;  /* 0x0000040000047882 */ /* 0x000fe20000000000 */
[C---:B------:R-:W-:Y:S02]  /*0760*/  ISETP.GT.AND P0, PT, R3.reuse, 0xf, PT ;  /* 0x0000000f0300780c */ /* 0x040fe40003f04270 */
[----:B------:R-:W-:Y:S01]  /*0770*/  ISETP.GT.AND P1, PT, R3, 0x7, PT ;  /* 0x000000070300780c */ /* 0x000fe20003f24270 */
[----:B0-----:R-:W-:-:S06]  /*0780*/  ULEA UR4, UR5, UR4, 0x18 ;  /* 0x0000000405047291 */ /* 0x001fcc000f8ec0ff */
[----:B------:R-:W-:-:S05]  /*0790*/  LEA R5, R2, UR4, 0x2 ;  /* 0x0000000402057c11 */ /* 0x000fca000f8e10ff */
[----:B------:R-:W-:Y:S04]  /*07a0*/  STS [R5], R8 ;  /* 0x0000000805007388 */ /* 0x000fe80000000800 */
[----:B------:R-:W-:Y:S04]  /*07b0*/  @!P0 LDS R2, [R5] ;  /* 0x0000000005028984 */ /* 0x000fe80000000800 */
[----:B------:R-:W0:Y:S02]  /*07c0*/  @!P0 LDS R7, [R5+0x40] ;  /* 0x0000400005078984 */ /* 0x000e240000000800 */
[----:B0-----:R-:W-:-:S05]  /*07d0*/  @!P0 FADD R2, R2, R7 ;  /* 0x0000000702028221 */ /* 0x001fca0000000000 */
[----:B------:R-:W-:Y:S01]  /*07e0*/  @!P0 STS [R5], R2 ;  /* 0x0000000205008388 */ /* 0x000fe20000000800 */
[----:B------:R-:W-:-:S03]  /*07f0*/  ISETP.GT.AND P0, PT, R3, 0x3, PT ;  /* 0x000000030300780c */ /* 0x000fc60003f04270 */
        /* <DEDUP_REMOVED lines=9> */
[----:B------:R-:W-:-:S03]  /*0890*/  ISETP.GT.AND P0, PT, R3, RZ, PT ;  /* 0x000000ff0300720c */ /* 0x000fc60003f04270 */
[----:B------:R-:W-:Y:S04]  /*08a0*/  @!P1 LDS R2, [R5] ;  /* 0x0000000005029984 */ /* 0x000fe80000000800 */
[----:B------:R-:W0:Y:S02]  /*08b0*/  @!P1 LDS R7, [R5+0x8] ;  /* 0x0000080005079984 */ /* 0x000e240000000800 */
[----:B0-----:R-:W-:-:S05]  /*08c0*/  @!P1 FADD R2, R2, R7 ;  /* 0x0000000702029221 */ /* 0x001fca0000000000 */
[----:B------:R-:W-:Y:S01]  /*08d0*/  @!P1 STS [R5], R2 ;  /* 0x0000000205009388 */ /* 0x000fe20000000800 */
[----:B------:R-:W-:-:S03]  /*08e0*/  ISETP.NE.AND P1, PT, R3, RZ, PT ;  /* 0x000000ff0300720c */ /* 0x000fc60003f25270 */
[----:B------:R-:W-:Y:S04]  /*08f0*/  @!P0 LDS R4, [R5] ;  /* 0x0000000005048984 */ /* 0x000fe80000000800 */
[----:B------:R-:W0:Y:S02]  /*0900*/  @!P0 LDS R7, [R5+0x4] ;  /* 0x0000040005078984 */ /* 0x000e240000000800 */
[----:B0-----:R-:W-:-:S05]  /*0910*/  @!P0 FADD R4, R4, R7 ;  /* 0x0000000704048221 */ /* 0x001fca0000000000 */
[----:B------:R0:W-:Y:S01]  /*0920*/  @!P0 STS [R5], R4 ;  /* 0x0000000405008388 */ /* 0x0001e20000000800 */
[----:B------:R-:W-:Y:S05]  /*0930*/  @P1 EXIT ;  /* 0x000000000000194d */ /* 0x000fea0003800000 */
[----:B0-----:R-:W0:Y:S01]  /*0940*/  LDS R5, [R5] ;  /* 0x0000000005057984 */ /* 0x001e220000000800 */
[----:B------:R-:W1:Y:S02]  /*0950*/  LDC.64 R2, c[0x0][0x3a0] ;  /* 0x0000e800ff027b82 */ /* 0x000e640000000a00 */
[----:B-1----:R-:W-:-:S05]  /*0960*/  IMAD.WIDE R2, R0, 0x4, R2 ;  /* 0x0000000400027825 */ /* 0x002fca00078e0202 */
[----:B0-----:R-:W-:Y:S01]  /*0970*/  STG.E desc[UR6][R2.64], R5 ;  /* 0x0000000502007986 */ /* 0x001fe2000c101906 */
[----:B------:R-:W-:Y:S05]  /*0980*/  EXIT ;  /* 0x000000000000794d */ /* 0x000fea0003800000 */
.L_x_53:
        /* <DEDUP_REMOVED lines=15> */
.L_x_73:


//--------------------- .text._Z4zeroIfEvPT_i     --------------------------
	.section	.text._Z4zeroIfEvPT_i,"ax",@progbits
	.align	128
.text._Z4zeroIfEvPT_i:
        .type           _Z4zeroIfEvPT_i,@function
        .size           _Z4zeroIfEvPT_i,(.L_x_74 - _Z4zeroIfEvPT_i)
        .other          _Z4zeroIfEvPT_i,@"STO_CUDA_ENTRY STV_DEFAULT"
_Z4zeroIfEvPT_i:
        /* <DEDUP_REMOVED lines=11> */
[----:B-1----:R-:W-:Y:S01]  /*00b0*/  STG.E desc[UR4][R2.64], RZ ;  /* 0x000000ff02007986 */ /* 0x002fe2000c101904 */
[----:B------:R-:W-:Y:S05]  /*00c0*/  EXIT ;  /* 0x000000000000794d */ /* 0x000fea0003800000 */
.L_x_54:
        /* <DEDUP_REMOVED lines=11> */
.L_x_74:


//--------------------- .text._Z22spmv_csr_scalar_kernelIf11texReaderSPEvPKT_PKiS5_iPS1_ --------------------------
	.section	.text._Z22spmv_csr_scalar_kernelIf11texReaderSPEvPKT_PKiS5_iPS1_,"ax",@progbits
	.align	128
.text._Z22spmv_csr_scalar_kernelIf11texReaderSPEvPKT_PKiS5_iPS1_:
        .type           _Z22spmv_csr_scalar_kernelIf11texReaderSPEvPKT_PKiS5_iPS1_,@function
        .size           _Z22spmv_csr_scalar_kernelIf11texReaderSPEvPKT_PKiS5_iPS1_,(.L_x_75 - _Z22spmv_csr_scalar_kernelIf11texReaderSPEvPKT_PKiS5_iPS1_)
        .other          _Z22spmv_csr_scalar_kernelIf11texReaderSPEvPKT_PKiS5_iPS1_,@"STO_CUDA_ENTRY STV_DEFAULT"
_Z22spmv_csr_scalar_kernelIf11texReaderSPEvPKT_PKiS5_iPS1_:
        /* <DEDUP_REMOVED lines=14> */
[----:B--2---:R-:W-:-:S13]  /*00e0*/  ISETP.GE.AND P0, PT, R3, R2, PT ;  /* 0x000000020300720c */ /* 0x004fda0003f06270 */
[----:B------:R-:W-:Y:S05]  /*00f0*/  @P0 BRA `(.L_x_56) ;  /* 0x00000004005c0947 */ /* 0x000fea0003800000 */
[----:B------:R-:W0:Y:S01]  /*0100*/  LDC.64 R6, c[0x0][0x388] ;  /* 0x0000e200ff067b82 */ /* 0x000e220000000a00 */
[C---:B------:R-:W-:Y:S01]  /*0110*/  ISETP.GE.AND P0, PT, R3.reuse, R2, PT ;  /* 0x000000020300720c */ /* 0x040fe20003f06270 */
[----:B------:R-:W-:Y:S04]  /*0120*/  BSSY.RECONVERGENT B1, `(.L_x_57) ;  /* 0x0000053000017945 */ /* 0x000fe80003800200 */
[----:B------:R-:W-:Y:S01]  /*0130*/  BSSY.RELIABLE B0, `(.L_x_58) ;  /* 0x0000044000007945 */ /* 0x000fe20003800100 */
[----:B------:R-:W-:Y:S01]  /*0140*/  IMAD.MOV.U32 R4, RZ, RZ, RZ ;  /* 0x000000ffff047224 */ /* 0x000fe200078e00ff */
        /* <DEDUP_REMOVED lines=9> */
[----:B------:R-:W-:Y:S02]  /*01e0*/  PLOP3.LUT P0, PT, PT, PT, PT, 0x8, 0x80 ;  /* 0x000000000080781c */ /* 0x000fe40003f0e170 */
[----:B------:R-:W-:-:S11]  /*01f0*/  IADD3 R18, PT, PT, R2, -0x3, RZ ;  /* 0xfffffffd02127810 */ /* 0x000fd60007ffe0ff */
.L_x_62:
        /* <DEDUP_REMOVED lines=10> */
[----:B0-----:R-:W-:Y:S02]  /*02a0*/  IMAD.MOV.U32 R10, RZ, RZ, R8 ;  /* 0x000000ffff0a7224 */ /* 0x001fe400078e0008 */
[----:B-1----:R-:W-:-:S05]  /*02b0*/  IMAD.MOV.U32 R11, RZ, RZ, R9 ;  /* 0x000000ffff0b7224 */ /* 0x002fca00078e0009 */
[----:B------:R-:W2:Y:S04]  /*02c0*/  LDG.E R8, desc[UR6][R10.64] ;  /* 0x000000060a087981 */ /* 0x000ea8000c1e1900 */
[----:B------:R-:W3:Y:S04]  /*02d0*/  LDG.E R9, desc[UR6][R10.64+0x4] ;  /* 0x000004060a097981 */ /* 0x000ee8000c1e1900 */
[----:B------:R-:W4:Y:S04]  /*02e0*/  LDG.E R14, desc[UR6][R10.64+0x8] ;  /* 0x000008060a0e7981 */ /* 0x000f28000c1e1900 */
[----:B------:R-:W4:Y:S01]  /*02f0*/  LDG.E R16, desc[UR6][R10.64+0xc] ;  /* 0x00000c060a107981 */ /* 0x000f22000c1e1900 */
[----:B------:R-:W-:-:S02]  /*0300*/  IADD3 R3, PT, PT, R3, 0x4, RZ ;  /* 0x0000000403037810 */ /* 0x000fc40007ffe0ff */
[----:B------:R-:W-:Y:S02]  /*0310*/  IADD3 R6, P3, PT, R6, 0x10, RZ ;  /* 0x0000001006067810 */ /* 0x000fe40007f7e0ff */
[----:B------:R-:W-:Y:S02]  /*0320*/  ISETP.GE.AND P1, PT, R3, R18, PT ;  /* 0x000000120300720c */ /* 0x000fe40003f26270 */
[----:B------:R-:W-:Y:S01]  /*0330*/  IADD3.X R7, PT, PT, RZ, R7, RZ, P3, !PT ;  /* 0x00000007ff077210 */ /* 0x000fe20001ffe4ff */
[----:B------:R-:W-:-:S04]  /*0340*/  DEPBAR.LE SB5, 0x2 ;  /* 0x0000d0800000791a */ /* 0x000fc80000000000 */
[----:B--2---:R-:W-:-:S04]  /*0350*/  FFMA R8, R5, R8, R4 ;  /* 0x0000000805087223 */ /* 0x004fc80000000004 */
[----:B---3--:R-:W-:Y:S01]  /*0360*/  FFMA R9, R13, R9, R8 ;  /* 0x000000090d097223 */ /* 0x008fe20000000008 */
[----:B------:R-:W-:-:S03]  /*0370*/  IADD3 R8, P2, PT, R10, 0x10, RZ ;  /* 0x000000100a087810 */ /* 0x000fc60007f5e0ff */
[----:B----45:R-:W-:Y:S02]  /*0380*/  FFMA R12, R12, R14, R9 ;  /* 0x0000000e0c0c7223 */ /* 0x030fe40000000009 */
[----:B------:R-:W-:Y:S02]  /*0390*/  IMAD.X R9, RZ, RZ, R11, P2 ;  /* 0x000000ffff097224 */ /* 0x000fe400010e060b */
[----:B------:R-:W-:Y:S01]  /*03a0*/  FFMA R4, R15, R16, R12 ;  /* 0x000000100f047223 */ /* 0x000fe2000000000c */
[----:B------:R-:W-:Y:S06]  /*03b0*/  @!P1 BRA `(.L_x_62) ;  /* 0xfffffffc00909947 */ /* 0x000fec000383ffff */
.L_x_61:
[----:B------:R-:W-:Y:S05]  /*03c0*/  BSYNC.RECONVERGENT B3 ;  /* 0x0000000000037941 */ /* 0x000fea0003800200 */
.L_x_60:
        /* <DEDUP_REMOVED lines=9> */
[----:B---3--:R0:W5:Y:S01]  /*0460*/  TLD.LZ RZ, R13, R10, UR4, 1D, 0x1 ;  /* 0x00ff04ff0a0d7f66 */ /* 0x00816200081e01ff */
[----:B------:R-:W-:Y:S01]  /*0470*/  IMAD.MOV.U32 R11, RZ, RZ, R9 ;  /* 0x000000ffff0b7224 */ /* 0x000fe200078e0009 */
[----:B0-----:R-:W-:-:S05]  /*0480*/  MOV R10, R8 ;  /* 0x00000008000a7202 */ /* 0x001fca0000000f00 */
[----:B------:R-:W2:Y:S04]  /*0490*/  LDG.E R12, desc[UR6][R10.64] ;  /* 0x000000060a0c7981 */ /* 0x000ea8000c1e1900 */
[----:B------:R-:W3:Y:S01]  /*04a0*/  LDG.E R14, desc[UR6][R10.64+0x4] ;  /* 0x000004060a0e7981 */ /* 0x000ee2000c1e1900 */
[----:B------:R-:W-:Y:S02]  /*04b0*/  IADD3 R8, P1, PT, R8, 0x8, RZ ;  /* 0x0000000808087810 */ /* 0x000fe40007f3e0ff */
[----:B------:R-:W-:Y:S02]  /*04c0*/  IADD3 R6, P2, PT, R6, 0x8, RZ ;  /* 0x0000000806067810 */ /* 0x000fe40007f5e0ff */
[----:B------:R-:W-:Y:S01]  /*04d0*/  PLOP3.LUT P0, PT, PT, PT, PT, 0x8, 0x80 ;  /* 0x000000000080781c */ /* 0x000fe20003f0e170 */
[----:B------:R-:W-:Y:S01]  /*04e0*/  IMAD.X R9, RZ, RZ, R9, P1 ;  /* 0x000000ffff097224 */ /* 0x000fe200008e0609 */
[----:B------:R-:W-:-:S02]  /*04f0*/  IADD3 R3, PT, PT, R3, 0x2, RZ ;  /* 0x0000000203037810 */ /* 0x000fc40007ffe0ff */
[----:B------:R-:W-:Y:S01]  /*0500*/  IADD3.X R7, PT, PT, RZ, R7, RZ, P2, !PT ;  /* 0x00000007ff077210 */ /* 0x000fe200017fe4ff */
[----:B--2--5:R-:W-:-:S04]  /*0510*/  FFMA R4, R5, R12, R4 ;  /* 0x0000000c05047223 */ /* 0x024fc80000000004 */
[----:B---3--:R-:W-:-:S07]  /*0520*/  FFMA R4, R13, R14, R4 ;  /* 0x0000000e0d047223 */ /* 0x008fce0000000004 */
.L_x_64:
[----:B------:R-:W-:Y:S05]  /*0530*/  BSYNC.RECONVERGENT B3 ;  /* 0x0000000000037941 */ /* 0x000fea0003800200 */
.L_x_63:
[----:B------:R-:W-:-:S13]  /*0540*/  ISETP.NE.OR P0, PT, R3, R2, P0 ;  /* 0x000000020300720c */ /* 0x000fda0000705670 */
[----:B------:R-:W-:Y:S05]  /*0550*/  @!P0 BREAK.RELIABLE B0 ;  /* 0x0000000000008942 */ /* 0x000fea0003800100 */
[----:B------:R-:W-:Y:S05]  /*0560*/  @!P0 BRA `(.L_x_65) ;  /* 0x0000000000388947 */ /* 0x000fea0003800000 */
.L_x_59:
[----:B------:R-:W-:Y:S05]  /*0570*/  BSYNC.RELIABLE B0 ;  /* 0x0000000000007941 */ /* 0x000fea0003800100 */
.L_x_58:
[----:B------:R-:W2:Y:S01]  /*0580*/  LDG.E R5, desc[UR6][R6.64] ;  /* 0x0000000606057981 */ /* 0x000ea2000c1e1900 */
[----:B------:R-:W2:Y:S01]  /*0590*/  LDCU UR4, c[0x0][0x3b0] ;  /* 0x00007600ff0477ac */ /* 0x000ea20008000800 */
[----:B------:R-:W-:Y:S02]  /*05a0*/  UMOV UR5, URZ ;  /* 0x000000ff00057c82 */ /* 0x000fe40008000000 */
[----:B--2---:R-:W5:Y:S01]  /*05b0*/  TLD.LZ RZ, R5, R5, UR4, 1D, 0x1 ;  /* 0x00ff04ff05057f66 */ /* 0x004f6200081e01ff */
[----:B------:R0:W2:Y:S01]  /*05c0*/  LDG.E R10, desc[UR6][R8.64] ;  /* 0x00000006080a7981 */ /* 0x0000a2000c1e1900 */
[----:B------:R-:W-:Y:S01]  /*05d0*/  VIADD R3, R3, 0x1 ;  /* 0x0000000103037836 */ /* 0x000fe20000000000 */
[----:B------:R-:W-:-:S04]  /*05e0*/  IADD3 R6, P2, PT, R6, 0x4, RZ ;  /* 0x0000000406067810 */ /* 0x000fc80007f5e0ff */
[----:B------:R-:W-:Y:S01]  /*05f0*/  ISETP.NE.AND P0, PT, R2, R3, PT ;  /* 0x000000030200720c */ /* 0x000fe20003f05270 */
[----:B------:R-:W-:Y:S01]  /*0600*/  IMAD.X R7, RZ, RZ, R7, P2 ;  /* 0x000000ffff077224 */ /* 0x000fe200010e0607 */
[----:B0-----:R-:W-:-:S04]  /*0610*/  IADD3 R8, P1, PT, R8, 0x4, RZ ;  /* 0x0000000408087810 */ /* 0x001fc80007f3e0ff */
[----:B------:R-:W-:Y:S01]  /*0620*/  IADD3.X R9, PT, PT, RZ, R9, RZ, P1, !PT ;  /* 0x00000009ff097210 */ /* 0x000fe20000ffe4ff */
[----:B--2--5:R-:W-:-:S06]  /*0630*/  FFMA R4, R5, R10, R4 ;  /* 0x0000000a05047223 */ /* 0x024fcc0000000004 */
[----:B------:R-:W-:Y:S05]  /*0640*/  @P0 BRA `(.L_x_58) ;  /* 0xfffffffc00cc0947 */ /* 0x000fea000383ffff */
.L_x_65:
[----:B------:R-:W-:Y:S05]  /*0650*/  BSYNC.RECONVERGENT B1 ;  /* 0x0000000000017941 */ /* 0x000fea0003800200 */
.L_x_57:
[----:B------:R-:W-:Y:S05]  /*0660*/  BRA `(.L_x_66) ;  /* 0x0000000000047947 */ /* 0x000fea0003800000 */
.L_x_56:
[----:B------:R-:W-:-:S07]  /*0670*/  HFMA2 R4, -RZ, RZ, 0, 0 ;  /* 0x00000000ff047431 */ /* 0x000fce00000001ff */
.L_x_66:
[----:B------:R-:W-:Y:S05]  /*0680*/  BSYNC.RECONVERGENT B2 ;  /* 0x0000000000027941 */ /* 0x000fea0003800200 */
.L_x_55:
[----:B------:R-:W-:Y:S05]  /*0690*/  WARPSYNC.ALL ;  /* 0x0000000000007948 */ /* 0x000fea0003800000 */
[----:B------:R-:W0:Y:S02]  /*06a0*/  LDC.64 R2, c[0x0][0x3a0] ;  /* 0x0000e800ff027b82 */ /* 0x000e240000000a00 */
[----:B0-----:R-:W-:-:S05]  /*06b0*/  IMAD.WIDE R2, R0, 0x4, R2 ;  /* 0x0000000400027825 */ /* 0x001fca00078e0202 */
[----:B------:R-:W-:Y:S01]  /*06c0*/  STG.E desc[UR6][R2.64], R4 ;  /* 0x0000000402007986 */ /* 0x000fe2000c101906 */
[----:B------:R-:W-:Y:S05]  /*06d0*/  EXIT ;  /* 0x000000000000794d */ /* 0x000fea0003800000 */
.L_x_67:
        /* <DEDUP_REMOVED lines=10> */
.L_x_75:


//--------------------- .nv.shared.reserved.0     --------------------------
	.section	.nv.shared.reserved.0,"aw",@nobits
	.weak		__nv_reservedSMEM_offset_0_alias
	.size		__nv_reservedSMEM_offset_0_alias, 0, 64
	.other		__nv_reservedSMEM_offset_0_alias,@"STO_CUDA_RESERVED_SHARED STV_DEFAULT"
__nv_reservedSMEM_offset_0_alias:
	.zero		0
	.zero		64


//--------------------- .nv.shared._Z22spmv_csr_vector_kernelId11texReaderDPEvPKT_PKiS5_iPS1_ --------------------------
	.section	.nv.shared._Z22spmv_csr_vector_kernelId11texReaderDPEvPKT_PKiS5_iPS1_,"aw",@nobits
	.sectionflags	@""
	.align	8
.nv.shared._Z22spmv_csr_vector_kernelId11texReaderDPEvPKT_PKiS5_iPS1_:
	.zero		2048


//--------------------- .nv.shared._Z22spmv_csr_vector_kernelIf11texReaderSPEvPKT_PKiS5_iPS1_ --------------------------
	.section	.nv.shared._Z22spmv_csr_vector_kernelIf11texReaderSPEvPKT_PKiS5_iPS1_,"aw",@nobits
	.sectionflags	@""
	.align	4
.nv.shared._Z22spmv_csr_vector_kernelIf11texReaderSPEvPKT_PKiS5_iPS1_:
	.zero		1536


//--------------------- .nv.constant0._Z4zeroIdEvPT_i --------------------------
	.section	.nv.constant0._Z4zeroIdEvPT_i,"a",@progbits
	.sectionflags	@""
	.align	4
.nv.constant0._Z4zeroIdEvPT_i:
	.zero		908


//--------------------- .nv.constant0._Z4zeroIfEvPT_i --------------------------
	.section	.nv.constant0._Z4zeroIfEvPT_i,"a",@progbits
	.sectionflags	@""
	.align	4
.nv.constant0._Z4zeroIfEvPT_i:
	.zero		908


//--------------------- SYMBOLS --------------------------

	.type		.nv.reservedSmem.offset0,@object
	.size		.nv.reservedSmem.offset0,0x4
	.type		.nv.reservedSmem.cap,@object
	.size		.nv.reservedSmem.cap,0x4
	.type		vecTexD,@"STT_CUDA_TEXTURE"
	.type		vecTex,@"STT_CUDA_TEXTURE"
